def attn_fwd(
    Q,
    K,
    V,
    Out,
    Lse,
    sm_scale,
    stride_qz,
    stride_qh,
    stride_qm,
    stride_qk,
    stride_kz,
    stride_kh,
    stride_kn,
    stride_kk,
    stride_vz,
    stride_vh,
    stride_vn,
    stride_vk,
    stride_oz,
    stride_oh,
    stride_om,
    stride_ok,
    seqlen_q,
    seqlen_k,
    BLOCK_M: tl.constexpr,
    BLOCK_N: tl.constexpr,
    HEAD_DIM: tl.constexpr,
    CAUSAL: tl.constexpr,
):
    start_m = tl.program_id(0)
    off_hz = tl.program_id(1)
    q_off = off_hz * stride_qh
    k_off = off_hz * stride_kh
    v_off = off_hz * stride_vh
    offs_m = start_m * BLOCK_M + tl.arange(0, BLOCK_M)
    offs_d = tl.arange(0, HEAD_DIM)
    offs_n = tl.arange(0, BLOCK_N)
    q_ptrs = Q + q_off + offs_m[:, None] * stride_qm + offs_d[None, :] * stride_qk
    k_ptrs = K + k_off + offs_d[:, None] * stride_kk + offs_n[None, :] * stride_kn
    v_ptrs = V + v_off + offs_n[:, None] * stride_vn + offs_d[None, :] * stride_vk
    m_i = tl.full([BLOCK_M], float("-inf"), dtype=tl.float32)
    l_i = tl.zeros([BLOCK_M], dtype=tl.float32) + 1.0
    acc = tl.zeros([BLOCK_M, HEAD_DIM], dtype=tl.float32)
    q = tl.load(q_ptrs)
    acc, l_i, m_i = _attn_fwd_inner(
        acc,
        l_i,
        m_i,
        q,
        k_ptrs,
        v_ptrs,
        sm_scale,
        stride_kn,
        stride_vn,
        start_m,
        seqlen_k,
        BLOCK_M,
        BLOCK_N,
        HEAD_DIM,
        CAUSAL,
    )
    acc = acc / l_i[:, None]
    lse = m_i + tl.math.log2(l_i) / 1.4426950408889634
    o_ptrs = (
        Out
        + off_hz * stride_oh
        + offs_m[:, None] * stride_om
        + offs_d[None, :] * stride_ok
    )
    tl.store(o_ptrs, acc.to(Out.dtype.element_ty))
    tl.store(Lse + off_hz * seqlen_q + offs_m, lse)

# config = {"BLOCK_M": 256, "BLOCK_N": 128, "HEAD_DIM": 32, "arch": "sm_80", "causal": true, "dtype": "bf16", "num_stages": 2, "num_warps": 8}
# arch = sm_80


// ===== COMPILED SASS (sm_80) =====

	.target	sm_80

	.elftype	@"ET_EXEC"


//--------------------- .note.nv.tkinfo           --------------------------
	.section	.note.nv.tkinfo,"",@"SHT_NOTE"
	.sectionflags	@"SHF_NOTE_NV_TKINFO"
	.tkinfo
        /*0018*/ 	.word	0x00000002
        /*0030*/ 	.string	""
        /*0030*/ 	.string	"ptxas"
        /*0030*/ 	.string	"Cuda compilation tools, release 13.0, V13.0.88"
        /*0030*/ 	.string	"Build cuda_13.0.r13.0/compiler.36424714_0"
        /*0030*/ 	.string	"-v  -suppress-debug-info  -lineinfo  -arch sm_80 "



//--------------------- .note.nv.cuinfo           --------------------------
	.section	.note.nv.cuinfo,"",@"SHT_NOTE"
	.sectionflags	@"SHF_NOTE_NV_CUINFO"
        /*0018*/ 	.short	0x0002
        /*001a*/ 	.short	0x0050
        /*001c*/ 	.short	0x0082
	.zero		2


//--------------------- .nv.info                  --------------------------
	.section	.nv.info,"",@"SHT_CUDA_INFO"
	.align	4


	//----- nvinfo : EIATTR_REGCOUNT
	.align		4
        /*0000*/ 	.byte	0x04, 0x2f
        /*0002*/ 	.short	(.L_2 - .L_1)
	.align		4
.L_1:
        /*0004*/ 	.word	index@(attn_fwd)
        /*0008*/ 	.word	0x000000ff


	//----- nvinfo : EIATTR_FRAME_SIZE
	.align		4
.L_2:
        /*000c*/ 	.byte	0x04, 0x11
        /*000e*/ 	.short	(.L_4 - .L_3)
	.align		4
.L_3:
        /*0010*/ 	.word	index@(attn_fwd)
        /*0014*/ 	.word	0x000000b0


	//----- nvinfo : EIATTR_MIN_STACK_SIZE
	.align		4
.L_4:
        /*0018*/ 	.byte	0x04, 0x12
        /*001a*/ 	.short	(.L_6 - .L_5)
	.align		4
.L_5:
        /*001c*/ 	.word	index@(attn_fwd)
        /*0020*/ 	.word	0x000000b0
.L_6:


//--------------------- .nv.info.attn_fwd         --------------------------
	.section	.nv.info.attn_fwd,"",@"SHT_CUDA_INFO"
	.sectionflags	@""
	.align	4


	//----- nvinfo : EIATTR_CUDA_API_VERSION
	.align		4
        /*0000*/ 	.byte	0x04, 0x37
        /*0002*/ 	.short	(.L_8 - .L_7)
.L_7:
        /*0004*/ 	.word	0x00000082


	//----- nvinfo : EIATTR_SW2861232_WAR
	.align		4
.L_8:
        /*0008*/ 	.byte	0x01, 0x35
	.zero		2


	//----- nvinfo : EIATTR_PARAM_CBANK
	.align		4
        /*000c*/ 	.byte	0x04, 0x0a
        /*000e*/ 	.short	(.L_10 - .L_9)
	.align		4
.L_9:
        /*0010*/ 	.word	index@(.nv.constant0.attn_fwd)
        /*0014*/ 	.short	0x0160
        /*0016*/ 	.short	0x0088


	//----- nvinfo : EIATTR_CBANK_PARAM_SIZE
	.align		4
.L_10:
        /*0018*/ 	.byte	0x03, 0x19
        /*001a*/ 	.short	0x0088


	//----- nvinfo : EIATTR_KPARAM_INFO
	.align		4
        /*001c*/ 	.byte	0x04, 0x17
        /*001e*/ 	.short	(.L_12 - .L_11)
.L_11:
        /*0020*/ 	.word	0x00000000
        /*0024*/ 	.short	0x0019
        /*0026*/ 	.short	0x0080
        /*0028*/ 	.byte	0x00, 0xf4, 0x21, 0x00


	//----- nvinfo : EIATTR_KPARAM_INFO
	.align		4
.L_12:
        /*002c*/ 	.byte	0x04, 0x17
        /*002e*/ 	.short	(.L_14 - .L_13)
.L_13:
        /*0030*/ 	.word	0x00000000
        /*0034*/ 	.short	0x0018
        /*0036*/ 	.short	0x0078
        /*0038*/ 	.byte	0x00, 0xf4, 0x21, 0x00


	//----- nvinfo : EIATTR_KPARAM_INFO
	.align		4
.L_14:
        /*003c*/ 	.byte	0x04, 0x17
        /*003e*/ 	.short	(.L_16 - .L_15)
.L_15:
        /*0040*/ 	.word	0x00000000
        /*0044*/ 	.short	0x0017
        /*0046*/ 	.short	0x0070
        /*0048*/ 	.byte	0x00, 0xf0, 0x11, 0x00


	//----- nvinfo : EIATTR_KPARAM_INFO
	.align		4
.L_16:
        /*004c*/ 	.byte	0x04, 0x17
        /*004e*/ 	.short	(.L_18 - .L_17)
.L_17:
        /*0050*/ 	.word	0x00000000
        /*0054*/ 	.short	0x0016
        /*0056*/ 	.short	0x006c
        /*0058*/ 	.byte	0x00, 0xf0, 0x11, 0x00


	//----- nvinfo : EIATTR_KPARAM_INFO
	.align		4
.L_18:
        /*005c*/ 	.byte	0x04, 0x17
        /*005e*/ 	.short	(.L_20 - .L_19)
.L_19:
        /*0060*/ 	.word	0x00000000
        /*0064*/ 	.short	0x0015
        /*0066*/ 	.short	0x0068
        /*0068*/ 	.byte	0x00, 0xf0, 0x11, 0x00


	//----- nvinfo : EIATTR_KPARAM_INFO
	.align		4
.L_20:
        /*006c*/ 	.byte	0x04, 0x17
        /*006e*/ 	.short	(.L_22 - .L_21)
.L_21:
        /*0070*/ 	.word	0x00000000
        /*0074*/ 	.short	0x0014
        /*0076*/ 	.short	0x0064
        /*0078*/ 	.byte	0x00, 0xf0, 0x11, 0x00


	//----- nvinfo : EIATTR_KPARAM_INFO
	.align		4
.L_22:
        /*007c*/ 	.byte	0x04, 0x17
        /*007e*/ 	.short	(.L_24 - .L_23)
.L_23:
        /*0080*/ 	.word	0x00000000
        /*0084*/ 	.short	0x0013
        /*0086*/ 	.short	0x0060
        /*0088*/ 	.byte	0x00, 0xf0, 0x11, 0x00


	//----- nvinfo : EIATTR_KPARAM_INFO
	.align		4
.L_24:
        /*008c*/ 	.byte	0x04, 0x17
        /*008e*/ 	.short	(.L_26 - .L_25)
.L_25:
        /*0090*/ 	.word	0x00000000
        /*0094*/ 	.short	0x0012
        /*0096*/ 	.short	0x005c
        /*0098*/ 	.byte	0x00, 0xf0, 0x11, 0x00


	//----- nvinfo : EIATTR_KPARAM_INFO
	.align		4
.L_26:
        /*009c*/ 	.byte	0x04, 0x17
        /*009e*/ 	.short	(.L_28 - .L_27)
.L_27:
        /*00a0*/ 	.word	0x00000000
        /*00a4*/ 	.short	0x0011
        /*00a6*/ 	.short	0x0058
        /*00a8*/ 	.byte	0x00, 0xf0, 0x11, 0x00


	//----- nvinfo : EIATTR_KPARAM_INFO
	.align		4
.L_28:
        /*00ac*/ 	.byte	0x04, 0x17
        /*00ae*/ 	.short	(.L_30 - .L_29)
.L_29:
        /*00b0*/ 	.word	0x00000000
        /*00b4*/ 	.short	0x0010
        /*00b6*/ 	.short	0x0054
        /*00b8*/ 	.byte	0x00, 0xf0, 0x11, 0x00


	//----- nvinfo : EIATTR_KPARAM_INFO
	.align		4
.L_30:
        /*00bc*/ 	.byte	0x04, 0x17
        /*00be*/ 	.short	(.L_32 - .L_31)
.L_31:
        /*00c0*/ 	.word	0x00000000
        /*00c4*/ 	.short	0x000f
        /*00c6*/ 	.short	0x0050
        /*00c8*/ 	.byte	0x00, 0xf0, 0x11, 0x00


	//----- nvinfo : EIATTR_KPARAM_INFO
	.align		4
.L_32:
        /*00cc*/ 	.byte	0x04, 0x17
        /*00ce*/ 	.short	(.L_34 - .L_33)
.L_33:
        /*00d0*/ 	.word	0x00000000
        /*00d4*/ 	.short	0x000e
        /*00d6*/ 	.short	0x004c
        /*00d8*/ 	.byte	0x00, 0xf0, 0x11, 0x00


	//----- nvinfo : EIATTR_KPARAM_INFO
	.align		4
.L_34:
        /*00dc*/ 	.byte	0x04, 0x17
        /*00de*/ 	.short	(.L_36 - .L_35)
.L_35:
        /*00e0*/ 	.word	0x00000000
        /*00e4*/ 	.short	0x000d
        /*00e6*/ 	.short	0x0048
        /*00e8*/ 	.byte	0x00, 0xf0, 0x11, 0x00


	//----- nvinfo : EIATTR_KPARAM_INFO
	.align		4
.L_36:
        /*00ec*/ 	.byte	0x04, 0x17
        /*00ee*/ 	.short	(.L_38 - .L_37)
.L_37:
        /*00f0*/ 	.word	0x00000000
        /*00f4*/ 	.short	0x000c
        /*00f6*/ 	.short	0x0044
        /*00f8*/ 	.byte	0x00, 0xf0, 0x11, 0x00


	//----- nvinfo : EIATTR_KPARAM_INFO
	.align		4
.L_38:
        /*00fc*/ 	.byte	0x04, 0x17
        /*00fe*/ 	.short	(.L_40 - .L_39)
.L_39:
        /*0100*/ 	.word	0x00000000
        /*0104*/ 	.short	0x000b
        /*0106*/ 	.short	0x0040
        /*0108*/ 	.byte	0x00, 0xf0, 0x11, 0x00


	//----- nvinfo : EIATTR_KPARAM_INFO
	.align		4
.L_40:
        /*010c*/ 	.byte	0x04, 0x17
        /*010e*/ 	.short	(.L_42 - .L_41)
.L_41:
        /*0110*/ 	.word	0x00000000
        /*0114*/ 	.short	0x000a
        /*0116*/ 	.short	0x003c
        /*0118*/ 	.byte	0x00, 0xf0, 0x11, 0x00


	//----- nvinfo : EIATTR_KPARAM_INFO
	.align		4
.L_42:
        /*011c*/ 	.byte	0x04, 0x17
        /*011e*/ 	.short	(.L_44 - .L_43)
.L_43:
        /*0120*/ 	.word	0x00000000
        /*0124*/ 	.short	0x0009
        /*0126*/ 	.short	0x0038
        /*0128*/ 	.byte	0x00, 0xf0, 0x11, 0x00


	//----- nvinfo : EIATTR_KPARAM_INFO
	.align		4
.L_44:
        /*012c*/ 	.byte	0x04, 0x17
        /*012e*/ 	.short	(.L_46 - .L_45)
.L_45:
        /*0130*/ 	.word	0x00000000
        /*0134*/ 	.short	0x0008
        /*0136*/ 	.short	0x0034
        /*0138*/ 	.byte	0x00, 0xf0, 0x11, 0x00


	//----- nvinfo : EIATTR_KPARAM_INFO
	.align		4
.L_46:
        /*013c*/ 	.byte	0x04, 0x17
        /*013e*/ 	.short	(.L_48 - .L_47)
.L_47:
        /*0140*/ 	.word	0x00000000
        /*0144*/ 	.short	0x0007
        /*0146*/ 	.short	0x0030
        /*0148*/ 	.byte	0x00, 0xf0, 0x11, 0x00


	//----- nvinfo : EIATTR_KPARAM_INFO
	.align		4
.L_48:
        /*014c*/ 	.byte	0x04, 0x17
        /*014e*/ 	.short	(.L_50 - .L_49)
.L_49:
        /*0150*/ 	.word	0x00000000
        /*0154*/ 	.short	0x0006
        /*0156*/ 	.short	0x002c
        /*0158*/ 	.byte	0x00, 0xf0, 0x11, 0x00


	//----- nvinfo : EIATTR_KPARAM_INFO
	.align		4
.L_50:
        /*015c*/ 	.byte	0x04, 0x17
        /*015e*/ 	.short	(.L_52 - .L_51)
.L_51:
        /*0160*/ 	.word	0x00000000
        /*0164*/ 	.short	0x0005
        /*0166*/ 	.short	0x0028
        /*0168*/ 	.byte	0x00, 0xf0, 0x11, 0x00


	//----- nvinfo : EIATTR_KPARAM_INFO
	.align		4
.L_52:
        /*016c*/ 	.byte	0x04, 0x17
        /*016e*/ 	.short	(.L_54 - .L_53)
.L_53:
        /*0170*/ 	.word	0x00000000
        /*0174*/ 	.short	0x0004
        /*0176*/ 	.short	0x0020
        /*0178*/ 	.byte	0x00, 0xf4, 0x21, 0x00


	//----- nvinfo : EIATTR_KPARAM_INFO
	.align		4
.L_54:
        /*017c*/ 	.byte	0x04, 0x17
        /*017e*/ 	.short	(.L_56 - .L_55)
.L_55:
        /*0180*/ 	.word	0x00000000
        /*0184*/ 	.short	0x0003
        /*0186*/ 	.short	0x0018
        /*0188*/ 	.byte	0x00, 0xf4, 0x21, 0x00


	//----- nvinfo : EIATTR_KPARAM_INFO
	.align		4
.L_56:
        /*018c*/ 	.byte	0x04, 0x17
        /*018e*/ 	.short	(.L_58 - .L_57)
.L_57:
        /*0190*/ 	.word	0x00000000
        /*0194*/ 	.short	0x0002
        /*0196*/ 	.short	0x0010
        /*0198*/ 	.byte	0x00, 0xf4, 0x21, 0x00


	//----- nvinfo : EIATTR_KPARAM_INFO
	.align		4
.L_58:
        /*019c*/ 	.byte	0x04, 0x17
        /*019e*/ 	.short	(.L_60 - .L_59)
.L_59:
        /*01a0*/ 	.word	0x00000000
        /*01a4*/ 	.short	0x0001
        /*01a6*/ 	.short	0x0008
        /*01a8*/ 	.byte	0x00, 0xf4, 0x21, 0x00


	//----- nvinfo : EIATTR_KPARAM_INFO
	.align		4
.L_60:
        /*01ac*/ 	.byte	0x04, 0x17
        /*01ae*/ 	.short	(.L_62 - .L_61)
.L_61:
        /*01b0*/ 	.word	0x00000000
        /*01b4*/ 	.short	0x0000
        /*01b6*/ 	.short	0x0000
        /*01b8*/ 	.byte	0x00, 0xf4, 0x21, 0x00


	//----- nvinfo : EIATTR_MAXREG_COUNT
	.align		4
.L_62:
        /*01bc*/ 	.byte	0x03, 0x1b
        /*01be*/ 	.short	0x00ff


	//----- nvinfo : EIATTR_NUM_BARRIERS
	.align		4
        /*01c0*/ 	.byte	0x02, 0x4c
        /*01c2*/ 	.byte	0x01
	.zero		1


	//----- nvinfo : EIATTR_ANNOTATIONS
	.align		4
        /*01c4*/ 	.byte	0x04, 0x55
        /*01c6*/ 	.short	(.L_64 - .L_63)


	//   ....[0]....
.L_63:
        /*01c8*/ 	.word	0x00000001
        /*01cc*/ 	.byte	0xd0, 0x11, 0x00, 0x00, 0x01, 0x00, 0x00, 0x00, 0x20, 0x12, 0x00, 0x00, 0x01, 0x00, 0x00, 0x00
        /* <DEDUP_REMOVED lines=20> */
        /*031c*/ 	.byte	0xf0, 0x1d, 0x00, 0x00, 0x01, 0x00, 0x00, 0x00, 0x00, 0x1e, 0x00, 0x00


	//----- nvinfo : EIATTR_MERCURY_ISA_VERSION
	.align		4
.L_64:
        /*0328*/ 	.byte	0x03, 0x5f
        /*032a*/ 	.short	0x0000


	//----- nvinfo : EIATTR_COOP_GROUP_MASK_REGIDS
	.align		4
        /*032c*/ 	.byte	0x04, 0x29
        /*032e*/ 	.short	(.L_66 - .L_65)


	//   ....[0]....
.L_65:
        /*0330*/ 	.word	0xffffffff


	//   ....[1]....
        /*0334*/ 	.word	0xffffffff


	//   ....[2]....
        /*0338*/ 	.word	0xffffffff


	//   ....[3]....
        /*033c*/ 	.word	0xffffffff


	//   ....[4]....
        /*0340*/ 	.word	0xffffffff


	//   ....[5]....
        /*0344*/ 	.word	0xffffffff


	//   ....[6]....
        /*0348*/ 	.word	0xffffffff


	//   ....[7]....
        /*034c*/ 	.word	0xffffffff


	//   ....[8]....
        /*0350*/ 	.word	0xffffffff


	//   ....[9]....
        /*0354*/ 	.word	0xffffffff


	//   ....[10]....
        /*0358*/ 	.word	0xffffffff


	//   ....[11]....
        /*035c*/ 	.word	0xffffffff


	//   ....[12]....
        /*0360*/ 	.word	0xffffffff


	//   ....[13]....
        /*0364*/ 	.word	0xffffffff


	//   ....[14]....
        /*0368*/ 	.word	0xffffffff


	//   ....[15]....
        /*036c*/ 	.word	0xffffffff


	//----- nvinfo : EIATTR_COOP_GROUP_INSTR_OFFSETS
	.align		4
.L_66:
        /*0370*/ 	.byte	0x04, 0x28
        /*0372*/ 	.short	(.L_68 - .L_67)


	//   ....[0]....
.L_67:
        /*0374*/ 	.word	0x00005170


	//   ....[1]....
        /*0378*/ 	.word	0x000052f0


	//   ....[2]....
        /*037c*/ 	.word	0x00005410


	//   ....[3]....
        /*0380*/ 	.word	0x000054b0


	//   ....[4]....
        /*0384*/ 	.word	0x00005620


	//   ....[5]....
        /*0388*/ 	.word	0x00005630


	//   ....[6]....
        /*038c*/ 	.word	0x00005640


	//   ....[7]....
        /*0390*/ 	.word	0x00005660


	//   ....[8]....
        /*0394*/ 	.word	0x00008120


	//   ....[9]....
        /*0398*/ 	.word	0x00008130


	//   ....[10]....
        /*039c*/ 	.word	0x00008140


	//   ....[11]....
        /*03a0*/ 	.word	0x00008150


	//   ....[12]....
        /*03a4*/ 	.word	0x000081e0


	//   ....[13]....
        /*03a8*/ 	.word	0x00008220


	//   ....[14]....
        /*03ac*/ 	.word	0x00008250


	//   ....[15]....
        /*03b0*/ 	.word	0x00008270


	//----- nvinfo : EIATTR_EXIT_INSTR_OFFSETS
	.align		4
.L_68:
        /*03b4*/ 	.byte	0x04, 0x1c
        /*03b6*/ 	.short	(.L_70 - .L_69)


	//   ....[0]....
.L_69:
        /*03b8*/ 	.word	0x0000a1a0


	//----- nvinfo : EIATTR_REQNTID
	.align		4
.L_70:
        /*03bc*/ 	.byte	0x04, 0x10
        /*03be*/ 	.short	(.L_72 - .L_71)
.L_71:
        /*03c0*/ 	.word	0x00000100
        /*03c4*/ 	.word	0x00000001
        /*03c8*/ 	.word	0x00000001
.L_72:


//--------------------- .nv.callgraph             --------------------------
	.section	.nv.callgraph,"",@"SHT_CUDA_CALLGRAPH"
	.align	4
	.sectionentsize	8
	.align		4
        /*0000*/ 	.word	0x00000000
	.align		4
        /*0004*/ 	.word	0xffffffff
	.align		4
        /*0008*/ 	.word	0x00000000
	.align		4
        /*000c*/ 	.word	0xfffffffe
	.align		4
        /*0010*/ 	.word	0x00000000
	.align		4
        /*0014*/ 	.word	0xfffffffd
	.align		4
        /*0018*/ 	.word	0x00000000
	.align		4
        /*001c*/ 	.word	0xfffffffc


//--------------------- .nv.rel.action            --------------------------
	.section	.nv.rel.action,"",@"SHT_CUDA_RELOCINFO"
	.align	8
	.sectionentsize	8
        /*0000*/ 	.byte	0x73, 0x00, 0x00, 0x00, 0x00, 0x00, 0x00, 0x00, 0x00, 0x00, 0x00, 0x11, 0x25, 0x00, 0x05, 0x36


//--------------------- .nv.constant4             --------------------------
	.section	.nv.constant4,"a",@progbits
	.align	8
	.align		8
.nv.constant4:
        /*0000*/ 	.dword	_$_str


//--------------------- .nv.constant0.attn_fwd    --------------------------
	.section	.nv.constant0.attn_fwd,"a",@progbits
	.sectionflags	@""
	.align	4
.nv.constant0.attn_fwd:
	.zero		488


//--------------------- .text.attn_fwd            --------------------------
	.section	.text.attn_fwd,"ax",@progbits
	.sectioninfo	@"SHI_REGISTERS=255"
	.align	128
        .global         attn_fwd
        .type           attn_fwd,@function
        .size           attn_fwd,(.L_x_3 - attn_fwd)
        .other          attn_fwd,@"STO_CUDA_ENTRY STV_DEFAULT"
attn_fwd:
.text.attn_fwd:
[----:B------:R-:W-:Y:S02]  /*0000*/  IMAD.MOV.U32 R1, RZ, RZ, c[0x0][0x28] ;  /* 0x00000a00ff017624 */ /* 0x000fe400078e00ff */
[----:B------:R-:W0:Y:S01]  /*0010*/  S2R R66, SR_CTAID.X ;  /* 0x0000000000427919 */ /* 0x000e220000002500 */
[----:B------:R-:W-:Y:S01]  /*0020*/  IMAD.MOV.U32 R67, RZ, RZ, c[0x0][0x198] ;  /* 0x00006600ff437624 */ /* 0x000fe200078e00ff */
[----:B------:R-:W-:Y:S01]  /*0030*/  ULDC.64 UR6, c[0x0][0x118] ;  /* 0x0000460000067ab9 */ /* 0x000fe20000000a00 */
[----:B------:R-:W-:Y:S01]  /*0040*/  IADD3 R1, R1, -0xb0, RZ ;  /* 0xffffff5001017810 */ /* 0x000fe20007ffe0ff */
[----:B------:R-:W0:Y:S01]  /*0050*/  S2R R68, SR_TID.X ;  /* 0x0000000000447919 */ /* 0x000e220000002100 */
[C---:B------:R-:W-:Y:S01]  /*0060*/  IMAD R15, R67.reuse, 0x6, RZ ;  /* 0x00000006430f7824 */ /* 0x040fe200078e02ff */
[C---:B------:R-:W-:Y:S01]  /*0070*/  SHF.L.U32 R19, R67.reuse, 0x3, RZ ;  /* 0x0000000343137819 */ /* 0x040fe200000006ff */
[C---:B------:R-:W-:Y:S01]  /*0080*/  IMAD R27, R67.reuse, 0xc, RZ ;  /* 0x0000000c431b7824 */ /* 0x040fe200078e02ff */
[----:B------:R-:W1:Y:S01]  /*0090*/  S2R R70, SR_CTAID.Y ;  /* 0x0000000000467919 */ /* 0x000e620000002600 */
[C---:B------:R-:W-:Y:S02]  /*00a0*/  IMAD R9, R67.reuse, 0x22, RZ ;  /* 0x0000002243097824 */ /* 0x040fe400078e02ff */
[----:B------:R-:W-:-:S02]  /*00b0*/  IMAD R51, R67, 0x18, RZ ;  /* 0x0000001843337824 */ /* 0x000fc400078e02ff */
[C---:B------:R-:W-:Y:S02]  /*00c0*/  IMAD.SHL.U32 R35, R67.reuse, 0x10, RZ ;  /* 0x0000001043237824 */ /* 0x040fe400078e00ff */
[C---:B------:R-:W-:Y:S02]  /*00d0*/  IMAD R81, R67.reuse, 0x30, RZ ;  /* 0x0000003043517824 */ /* 0x040fe400078e02ff */
[C---:B------:R-:W-:Y:S02]  /*00e0*/  IMAD.SHL.U32 R7, R67.reuse, 0x2, RZ ;  /* 0x0000000243077824 */ /* 0x040fe400078e00ff */
[C---:B------:R-:W-:Y:S02]  /*00f0*/  IMAD R23, R67.reuse, 0xa, RZ ;  /* 0x0000000a43177824 */ /* 0x040fe400078e02ff */
[C---:B------:R-:W-:Y:S02]  /*0100*/  IMAD R31, R67.reuse, 0xe, RZ ;  /* 0x0000000e431f7824 */ /* 0x040fe400078e02ff */
[----:B------:R-:W-:-:S02]  /*0110*/  IMAD.SHL.U32 R11, R67, 0x4, RZ ;  /* 0x00000004430b7824 */ /* 0x000fc400078e00ff */
[C---:B------:R-:W-:Y:S02]  /*0120*/  IMAD R13, R67.reuse, 0x5, RZ ;  /* 0x00000005430d7824 */ /* 0x040fe400078e02ff */
[C---:B------:R-:W-:Y:S01]  /*0130*/  IMAD R17, R67.reuse, 0x7, RZ ;  /* 0x0000000743117824 */ /* 0x040fe200078e02ff */
[----:B0-----:R-:W-:Y:S01]  /*0140*/  PRMT R2, R68, 0x6540, R66 ;  /* 0x0000654044027816 */ /* 0x001fe20000000042 */
[C---:B------:R-:W-:Y:S02]  /*0150*/  IMAD R39, R67.reuse, 0x12, RZ ;  /* 0x0000001243277824 */ /* 0x040fe400078e02ff */
[----:B------:R-:W-:Y:S02]  /*0160*/  IMAD R43, R67, 0x14, RZ ;  /* 0x00000014432b7824 */ /* 0x000fe400078e02ff */
[----:B-1----:R-:W-:Y:S02]  /*0170*/  IMAD R0, R70, c[0x0][0x190], RZ ;  /* 0x0000640046007a24 */ /* 0x002fe400078e02ff */
[----:B------:R-:W-:-:S02]  /*0180*/  IMAD R3, R2, c[0x0][0x194], RZ ;  /* 0x0000650002037a24 */ /* 0x000fc400078e02ff */
[C---:B------:R-:W-:Y:S02]  /*0190*/  IMAD.SHL.U32 R2, R0.reuse, 0x2, RZ ;  /* 0x0000000200027824 */ /* 0x040fe400078e00ff */
[----:B------:R-:W-:Y:S02]  /*01a0*/  IMAD.SHL.U32 R5, R3, 0x2, RZ ;  /* 0x0000000203057824 */ /* 0x000fe400078e00ff */
[----:B------:R-:W-:-:S03]  /*01b0*/  IMAD.HI R0, R0, 0x2, RZ ;  /* 0x0000000200007827 */ /* 0x000fc600078e02ff */
[----:B------:R-:W-:Y:S01]  /*01c0*/  IADD3 R2, P0, P1, R5, c[0x0][0x160], R2 ;  /* 0x0000580005027a10 */ /* 0x000fe2000791e002 */
[----:B------:R-:W-:-:S03]  /*01d0*/  IMAD.HI R3, R3, 0x2, RZ ;  /* 0x0000000203037827 */ /* 0x000fc600078e02ff */
[-C--:B------:R-:W-:Y:S01]  /*01e0*/  IADD3 R8, P4, R15, R2.reuse, RZ ;  /* 0x000000020f087210 */ /* 0x080fe20007f9e0ff */
[----:B------:R-:W-:Y:S01]  /*01f0*/  IMAD R5, R67, 0x3, RZ ;  /* 0x0000000343057824 */ /* 0x000fe200078e02ff */
[----:B------:R-:W-:Y:S01]  /*0200*/  IADD3.X R3, R3, c[0x0][0x164], R0, P0, P1 ;  /* 0x0000590003037a10 */ /* 0x000fe200007e2400 */
[----:B------:R-:W-:Y:S01]  /*0210*/  IMAD R47, R67, 0x16, RZ ;  /* 0x00000016432f7824 */ /* 0x000fe200078e02ff */
[-C--:B------:R-:W-:Y:S01]  /*0220*/  IADD3 R14, P5, R27, R2.reuse, RZ ;  /* 0x000000021b0e7210 */ /* 0x080fe20007fbe0ff */
[----:B------:R-:W-:Y:S01]  /*0230*/  IMAD R21, R67, 0x9, RZ ;  /* 0x0000000943157824 */ /* 0x000fe200078e02ff */
[-C--:B------:R-:W-:Y:S01]  /*0240*/  IADD3 R36, P1, R9, R2.reuse, RZ ;  /* 0x0000000209247210 */ /* 0x080fe20007f3e0ff */
[----:B------:R-:W-:Y:S01]  /*0250*/  IMAD R25, R67, 0xb, RZ ;  /* 0x0000000b43197824 */ /* 0x000fe200078e02ff */
[-C--:B------:R-:W-:Y:S01]  /*0260*/  LEA.HI.X.SX32 R9, R5, R3.reuse, 0x1, P4 ;  /* 0x0000000305097211 */ /* 0x080fe200020f0eff */
[----:B------:R-:W-:Y:S01]  /*0270*/  IMAD R55, R67, 0x1a, RZ ;  /* 0x0000001a43377824 */ /* 0x000fe200078e02ff */
[-C--:B------:R-:W-:Y:S01]  /*0280*/  LEA.HI.X.SX32 R15, R15, R3.reuse, 0x1, P5 ;  /* 0x000000030f0f7211 */ /* 0x080fe200028f0eff */
[----:B------:R-:W-:Y:S01]  /*0290*/  IMAD R69, R67, 0x24, RZ ;  /* 0x0000002443457824 */ /* 0x000fe200078e02ff */
[-C--:B------:R-:W-:Y:S01]  /*02a0*/  IADD3 R26, P4, R51, R2.reuse, RZ ;  /* 0x00000002331a7210 */ /* 0x080fe20007f9e0ff */
[C---:B------:R-:W-:Y:S01]  /*02b0*/  IMAD R59, R67.reuse, 0x1c, RZ ;  /* 0x0000001c433b7824 */ /* 0x040fe200078e02ff */
[CC--:B------:R-:W-:Y:S01]  /*02c0*/  LEA R34, P5, R67.reuse, R2.reuse, 0x5 ;  /* 0x0000000243227211 */ /* 0x0c0fe200078a28ff */
        /* <DEDUP_REMOVED lines=11> */
[-C--:B------:R-:W-:Y:S01]  /*0380*/  LEA.HI.X.SX32 R51, R51, R3.reuse, 0x1, P6 ;  /* 0x0000000333337211 */ /* 0x080fe200030f0eff */
[C---:B------:R-:W-:Y:S01]  /*0390*/  IMAD R33, R67.reuse, 0xf, RZ ;  /* 0x0000000f43217824 */ /* 0x040fe200078e02ff */
[CC--:B------:R-:W-:Y:S01]  /*03a0*/  LEA R10, P6, R67.reuse, R2.reuse, 0x3 ;  /* 0x00000002430a7211 */ /* 0x0c0fe200078c18ff */
[C---:B------:R-:W-:Y:S01]  /*03b0*/  IMAD R41, R67.reuse, 0x13, RZ ;  /* 0x0000001343297824 */ /* 0x040fe200078e02ff */
[CC--:B------:R-:W-:Y:S01]  /*03c0*/  LEA.HI.X.SX32 R5, R67.reuse, R3.reuse, 0x1, P4 ;  /* 0x0000000343057211 */ /* 0x0c0fe200020f0eff */
[----:B------:R-:W-:Y:S01]  /*03d0*/  IMAD R75, R67, 0x2a, RZ ;  /* 0x0000002a434b7824 */ /* 0x000fe200078e02ff */
[-C--:B------:R-:W-:Y:S01]  /*03e0*/  LEA.HI.X.SX32 R7, R7, R3.reuse, 0x1, P5 ;  /* 0x0000000307077211 */ /* 0x080fe200028f0eff */
[----:B------:R-:W-:Y:S01]  /*03f0*/  IMAD R85, R67, 0x34, RZ ;  /* 0x0000003443557824 */ /* 0x000fe200078e02ff */
[-C--:B------:R-:W-:Y:S01]  /*0400*/  IADD3 R12, P4, R23, R2.reuse, RZ ;  /* 0x00000002170c7210 */ /* 0x080fe20007f9e0ff */
[----:B------:R-:W-:Y:S01]  /*0410*/  IMAD R77, R67, 0x2c, RZ ;  /* 0x0000002c434d7824 */ /* 0x000fe200078e02ff */
[-C--:B------:R-:W-:Y:S01]  /*0420*/  IADD3 R16, P5, R31, R2.reuse, RZ ;  /* 0x000000021f107210 */ /* 0x080fe20007fbe0ff */
[----:B------:R-:W-:Y:S01]  /*0430*/  IMAD R79, R67, 0x2e, RZ ;  /* 0x0000002e434f7824 */ /* 0x000fe200078e02ff */
[-C--:B------:R-:W-:Y:S01]  /*0440*/  LEA.HI.X.SX32 R11, R11, R3.reuse, 0x1, P6 ;  /* 0x000000030b0b7211 */ /* 0x080fe200030f0eff */
        /* <DEDUP_REMOVED lines=8> */
[----:B------:R-:W-:Y:S01]  /*04d0*/  IMAD R49, R67, 0x17, RZ ;  /* 0x0000001743317824 */ /* 0x000fe200078e02ff */
[-C--:B------:R-:W-:Y:S01]  /*04e0*/  IADD3 R24, P5, R47, R2.reuse, RZ ;  /* 0x000000022f187210 */ /* 0x080fe20007fbe0ff */
[C---:B------:R-:W-:Y:S01]  /*04f0*/  IMAD R57, R67.reuse, 0x1b, RZ ;  /* 0x0000001b43397824 */ /* 0x040fe200078e02ff */
[CC--:B------:R-:W-:Y:S01]  /*0500*/  LEA R18, P2, R67.reuse, R2.reuse, 0x4 ;  /* 0x0000000243127211 */ /* 0x0c0fe200078420ff */
        /* <DEDUP_REMOVED lines=9> */
[----:B------:R-:W-:Y:S01]  /*05a0*/  LEA.HI.X.SX32 R25, R25, R3, 0x1, P5 ;  /* 0x0000000319197211 */ /* 0x000fe200028f0eff */
[----:B------:R-:W2:Y:S01]  /*05b0*/  LDG.E.U16 R34, [R34.64] ;  /* 0x0000000622227981 */ /* 0x000ea2000c1e1500 */
[----:B------:R-:W-:-:S02]  /*05c0*/  IADD3 R40, P3, R71, R2, RZ ;  /* 0x0000000247287210 */ /* 0x000fc40007f7e0ff */
[-C--:B------:R-:W-:Y:S01]  /*05d0*/  IADD3 R30, P4, R59, R2.reuse, RZ ;  /* 0x000000023b1e7210 */ /* 0x080fe20007f9e0ff */
[----:B------:R-:W3:Y:S01]  /*05e0*/  LDG.E.U16 R50, [R50.64] ;  /* 0x0000000632327981 */ /* 0x000ee2000c1e1500 */
[-C--:B------:R-:W-:Y:S02]  /*05f0*/  IADD3 R32, P5, R63, R2.reuse, RZ ;  /* 0x000000023f207210 */ /* 0x080fe40007fbe0ff */
[-C--:B------:R-:W-:Y:S01]  /*0600*/  LEA.HI.X.SX32 R19, R19, R3.reuse, 0x1, P2 ;  /* 0x0000000313137211 */ /* 0x080fe200010f0eff */
[----:B------:R0:W4:Y:S01]  /*0610*/  LDG.E.U16 R4, [R4.64] ;  /* 0x0000000604047981 */ /* 0x000122000c1e1500 */
[-C--:B------:R-:W-:Y:S02]  /*0620*/  LEA.HI.X.SX32 R37, R37, R3.reuse, 0x1, P1 ;  /* 0x0000000325257211 */ /* 0x080fe400008f0eff */
[----:B------:R-:W-:Y:S01]  /*0630*/  IADD3 R42, P2, R73, R2, RZ ;  /* 0x00000002492a7210 */ /* 0x000fe20007f5e0ff */
[----:B------:R-:W5:Y:S01]  /*0640*/  LDG.E.U16 R18, [R18.64] ;  /* 0x0000000612127981 */ /* 0x000f62000c1e1500 */
[----:B------:R-:W-:-:S02]  /*0650*/  LEA.HI.X.SX32 R29, R29, R3, 0x1, P6 ;  /* 0x000000031d1d7211 */ /* 0x000fc400030f0eff */
[-C--:B------:R-:W-:Y:S01]  /*0660*/  IADD3 R52, P1, R83, R2.reuse, RZ ;  /* 0x0000000253347210 */ /* 0x080fe20007f3e0ff */
[----:B------:R-:W4:Y:S01]  /*0670*/  LDG.E.U16 R20, [R20.64] ;  /* 0x0000000614147981 */ /* 0x000f22000c1e1500 */
[-C--:B------:R-:W-:Y:S02]  /*0680*/  LEA.HI.X.SX32 R39, R39, R3.reuse, 0x1, P0 ;  /* 0x0000000327277211 */ /* 0x080fe400000f0eff */
[-C--:B------:R-:W-:Y:S01]  /*0690*/  IADD3 R44, P6, R75, R2.reuse, RZ ;  /* 0x000000024b2c7210 */ /* 0x080fe20007fde0ff */
[----:B------:R-:W4:Y:S01]  /*06a0*/  LDG.E.U16 R36, [R36.64] ;  /* 0x0000000624247981 */ /* 0x000f22000c1e1500 */
[-C--:B------:R-:W-:Y:S02]  /*06b0*/  LEA.HI.X.SX32 R31, R31, R3.reuse, 0x1, P4 ;  /* 0x000000031f1f7211 */ /* 0x080fe400020f0eff */
[----:B------:R-:W-:Y:S01]  /*06c0*/  LEA.HI.X.SX32 R33, R33, R3, 0x1, P5 ;  /* 0x0000000321217211 */ /* 0x000fe200028f0eff */
[----:B------:R1:W4:Y:S01]  /*06d0*/  LDG.E.U16 R6, [R6.64] ;  /* 0x0000000606067981 */ /* 0x000322000c1e1500 */
[----:B------:R-:W-:-:S02]  /*06e0*/  IADD3 R54, P0, R85, R2, RZ ;  /* 0x0000000255367210 */ /* 0x000fc40007f1e0ff */
[-C--:B------:R-:W-:Y:S01]  /*06f0*/  LEA.HI.X.SX32 R41, R41, R3.reuse, 0x1, P3 ;  /* 0x0000000329297211 */ /* 0x080fe200018f0eff */
[----:B------:R0:W4:Y:S01]  /*0700*/  LDG.E.U16 R22, [R22.64] ;  /* 0x0000000616167981 */ /* 0x000122000c1e1500 */
[-C--:B------:R-:W-:Y:S02]  /*0710*/  IADD3 R46, P4, R77, R2.reuse, RZ ;  /* 0x000000024d2e7210 */ /* 0x080fe40007f9e0ff */
[-C--:B------:R-:W-:Y:S01]  /*0720*/  IADD3 R48, P5, R79, R2.reuse, RZ ;  /* 0x000000024f307210 */ /* 0x080fe20007fbe0ff */
[----:B------:R-:W4:Y:S01]  /*0730*/  LDG.E.U16 R38, [R38.64] ;  /* 0x0000000626267981 */ /* 0x000f22000c1e1500 */
[----:B------:R-:W-:Y:S02]  /*0740*/  IADD3 R56, P3, R87, R2, RZ ;  /* 0x0000000257387210 */ /* 0x000fe40007f7e0ff */
[-C--:B------:R-:W-:Y:S01]  /*0750*/  LEA.HI.X.SX32 R43, R43, R3.reuse, 0x1, P2 ;  /* 0x000000032b2b7211 */ /* 0x080fe200010f0eff */
[----:B------:R0:W4:Y:S01]  /*0760*/  LDG.E.U16 R8, [R8.64] ;  /* 0x0000000608087981 */ /* 0x000122000c1e1500 */
[----:B------:R-:W-:-:S02]  /*0770*/  LEA.HI.X.SX32 R53, R53, R3, 0x1, P1 ;  /* 0x0000000335357211 */ /* 0x000fc400008f0eff */
[-C--:B------:R-:W-:Y:S01]  /*0780*/  IADD3 R58, P2, R89, R2.reuse, RZ ;  /* 0x00000002593a7210 */ /* 0x080fe20007f5e0ff */
[----:B------:R0:W4:Y:S01]  /*0790*/  LDG.E.U16 R24, [R24.64] ;  /* 0x0000000618187981 */ /* 0x000122000c1e1500 */
[-C--:B------:R-:W-:Y:S02]  /*07a0*/  LEA.HI.X.SX32 R45, R45, R3.reuse, 0x1, P6 ;  /* 0x000000032d2d7211 */ /* 0x080fe400030f0eff */
[-C--:B------:R-:W-:Y:S01]  /*07b0*/  LEA.HI.X.SX32 R55, R55, R3.reuse, 0x1, P0 ;  /* 0x0000000337377211 */ /* 0x080fe200000f0eff */
[----:B------:R-:W4:Y:S01]  /*07c0*/  LDG.E.U16 R52, [R52.64] ;  /* 0x0000000634347981 */ /* 0x000f22000c1e1500 */
[----:B------:R-:W-:Y:S02]  /*07d0*/  IADD3 R60, P6, R91, R2, RZ ;  /* 0x000000025b3c7210 */ /* 0x000fe40007fde0ff */
[-C--:B------:R-:W-:Y:S01]  /*07e0*/  LEA.HI.X.SX32 R47, R47, R3.reuse, 0x1, P4 ;  /* 0x000000032f2f7211 */ /* 0x080fe200020f0eff */
[----:B------:R-:W4:Y:S01]  /*07f0*/  LDG.E.U16 R54, [R54.64] ;  /* 0x0000000636367981 */ /* 0x000f22000c1e1500 */
[----:B------:R-:W-:-:S02]  /*0800*/  LEA.HI.X.SX32 R49, R49, R3, 0x1, P5 ;  /* 0x0000000331317211 */ /* 0x000fc400028f0eff */
[-C--:B------:R-:W-:Y:S01]  /*0810*/  LEA.HI.X.SX32 R57, R57, R3.reuse, 0x1, P3 ;  /* 0x0000000339397211 */ /* 0x080fe200018f0eff */
[----:B------:R-:W4:Y:S01]  /*0820*/  LDG.E.U16 R40, [R40.64] ;  /* 0x0000000628287981 */ /* 0x000f22000c1e1500 */
[-C--:B------:R-:W-:Y:S02]  /*0830*/  IADD3 R62, P4, R93, R2.reuse, RZ ;  /* 0x000000025d3e7210 */ /* 0x080fe40007f9e0ff */
[----:B------:R-:W-:Y:S01]  /*0840*/  IADD3 R64, P5, R95, R2, RZ ;  /* 0x000000025f407210 */ /* 0x000fe20007fbe0ff */
[----:B------:R-:W4:Y:S01]  /*0850*/  LDG.E.U16 R56, [R56.64] ;  /* 0x0000000638387981 */ /* 0x000f22000c1e1500 */
[-C--:B------:R-:W-:Y:S02]  /*0860*/  LEA.HI.X.SX32 R59, R59, R3.reuse, 0x1, P2 ;  /* 0x000000033b3b7211 */ /* 0x080fe400010f0eff */
[-C--:B------:R-:W-:Y:S01]  /*0870*/  LEA.HI.X.SX32 R61, R61, R3.reuse, 0x1, P6 ;  /* 0x000000033d3d7211 */ /* 0x080fe200030f0eff */
[----:B------:R0:W4:Y:S01]  /*0880*/  LDG.E.U16 R2, [R2.64] ;  /* 0x0000000602027981 */ /* 0x000122000c1e1500 */
[----:B------:R-:W-:-:S02]  /*0890*/  LEA.HI.X.SX32 R63, R63, R3, 0x1, P4 ;  /* 0x000000033f3f7211 */ /* 0x000fc400020f0eff */
[----:B------:R-:W-:Y:S01]  /*08a0*/  LEA.HI.X.SX32 R65, R65, R3, 0x1, P5 ;  /* 0x0000000341417211 */ /* 0x000fe200028f0eff */
[----:B------:R-:W4:Y:S04]  /*08b0*/  LDG.E.U16 R26, [R26.64] ;  /* 0x000000061a1a7981 */ /* 0x000f28000c1e1500 */
[----:B------:R0:W4:Y:S04]  /*08c0*/  LDG.E.U16 R10, [R10.64] ;  /* 0x000000060a0a7981 */ /* 0x000128000c1e1500 */
[----:B------:R-:W4:Y:S04]  /*08d0*/  LDG.E.U16 R42, [R42.64] ;  /* 0x000000062a2a7981 */ /* 0x000f28000c1e1500 */
        /* <DEDUP_REMOVED lines=12> */
[----:B------:R-:W4:Y:S01]  /*09a0*/  LDG.E.U16 R64, [R64.64] ;  /* 0x0000000640407981 */ /* 0x000f22000c1e1500 */
[----:B------:R-:W-:-:S05]  /*09b0*/  LOP3.LUT R72, R68, 0xff, RZ, 0xc0, !PT ;  /* 0x000000ff44487812 */ /* 0x000fca00078ec0ff */
[----:B0-----:R-:W-:-:S05]  /*09c0*/  IMAD.SHL.U32 R3, R72, 0x2, RZ ;  /* 0x0000000248037824 */ /* 0x001fca00078e00ff */
[C---:B------:R-:W-:Y:S02]  /*09d0*/  LOP3.LUT R5, R3.reuse, 0x10, RZ, 0x3c, !PT ;  /* 0x0000001003057812 */ /* 0x040fe400078e3cff */
[C---:B-1----:R-:W-:Y:S02]  /*09e0*/  LOP3.LUT R7, R3.reuse, 0x20, RZ, 0x3c, !PT ;  /* 0x0000002003077812 */ /* 0x042fe400078e3cff */
[C---:B------:R-:W-:Y:S02]  /*09f0*/  LOP3.LUT R9, R3.reuse, 0x30, RZ, 0x3c, !PT ;  /* 0x0000003003097812 */ /* 0x040fe400078e3cff */
[----:B------:R-:W-:Y:S01]  /*0a00*/  LOP3.LUT R11, R3, 0x40, RZ, 0x3c, !PT ;  /* 0x00000040030b7812 */ /* 0x000fe200078e3cff */
[----:B------:R-:W-:Y:S01]  /*0a10*/  IMAD.MOV.U32 R89, RZ, RZ, -0x800000 ;  /* 0xff800000ff597424 */ /* 0x000fe200078e00ff */
[----:B------:R-:W-:Y:S01]  /*0a20*/  MOV R230, 0x3f800000 ;  /* 0x3f80000000e67802 */ /* 0x000fe20000000f00 */
[----:B------:R-:W-:Y:S01]  /*0a30*/  IMAD.MOV.U32 R109, RZ, RZ, -0x800000 ;  /* 0xff800000ff6d7424 */ /* 0x000fe200078e00ff */
[----:B------:R-:W-:Y:S01]  /*0a40*/  MOV R229, 0x3f800000 ;  /* 0x3f80000000e57802 */ /* 0x000fe20000000f00 */
[----:B------:R-:W-:Y:S01]  /*0a50*/  IMAD.MOV.U32 R110, RZ, RZ, -0x800000 ;  /* 0xff800000ff6e7424 */ /* 0x000fe200078e00ff */
[----:B------:R-:W-:Y:S01]  /*0a60*/  CS2R R144, SRZ ;  /* 0x0000000000907805 */ /* 0x000fe2000001ff00 */
[----:B------:R-:W-:Y:S01]  /*0a70*/  IMAD.MOV.U32 R111, RZ, RZ, -0x800000 ;  /* 0xff800000ff6f7424 */ /* 0x000fe200078e00ff */
[----:B------:R-:W-:Y:S01]  /*0a80*/  CS2R R146, SRZ ;  /* 0x0000000000927805 */ /* 0x000fe2000001ff00 */
[----:B------:R-:W-:Y:S01]  /*0a90*/  IMAD.MOV.U32 R228, RZ, RZ, 0x3f800000 ;  /* 0x3f800000ffe47424 */ /* 0x000fe200078e00ff */
[----:B------:R-:W-:Y:S01]  /*0aa0*/  CS2R R160, SRZ ;  /* 0x0000000000a07805 */ /* 0x000fe2000001ff00 */
[----:B------:R-:W-:Y:S01]  /*0ab0*/  IMAD.MOV.U32 R227, RZ, RZ, 0x3f800000 ;  /* 0x3f800000ffe37424 */ /* 0x000fe200078e00ff */
[----:B------:R-:W-:Y:S01]  /*0ac0*/  CS2R R162, SRZ ;  /* 0x0000000000a27805 */ /* 0x000fe2000001ff00 */
        /* <DEDUP_REMOVED lines=10> */
[C---:B------:R-:W-:Y:S01]  /*0b70*/  IMAD.SHL.U32 R23, R68.reuse, 0x2, RZ ;  /* 0x0000000244177824 */ /* 0x040fe200078e00ff */
[----:B------:R-:W-:Y:S01]  /*0b80*/  SHF.L.U32 R25, R68, 0x3, RZ ;  /* 0x0000000344197819 */ /* 0x000fe200000006ff */
[----:B--2---:R-:W-:Y:S04]  /*0b90*/  STS.U16 [R3+0x2000], R34 ;  /* 0x0020002203007388 */ /* 0x004fe80000000400 */
[----:B---3--:R-:W-:Y:S04]  /*0ba0*/  STS.U16 [R3+0x3000], R50 ;  /* 0x0030003203007388 */ /* 0x008fe80000000400 */
[----:B-----5:R-:W-:Y:S04]  /*0bb0*/  STS.U16 [R3+0x1000], R18 ;  /* 0x0010001203007388 */ /* 0x020fe80000000400 */
[----:B----4-:R0:W-:Y:S04]  /*0bc0*/  STS.U16 [R3], R2 ;  /* 0x0000000203007388 */ /* 0x0101e80000000400 */
[----:B------:R-:W-:Y:S04]  /*0bd0*/  STS.U16 [R5+0x200], R4 ;  /* 0x0002000405007388 */ /* 0x000fe80000000400 */
[----:B------:R-:W-:Y:S04]  /*0be0*/  STS.U16 [R5+0x1200], R20 ;  /* 0x0012001405007388 */ /* 0x000fe80000000400 */
[----:B------:R-:W-:Y:S04]  /*0bf0*/  STS.U16 [R5+0x2200], R36 ;  /* 0x0022002405007388 */ /* 0x000fe80000000400 */
[----:B------:R1:W-:Y:S01]  /*0c00*/  STS.U16 [R5+0x3200], R52 ;  /* 0x0032003405007388 */ /* 0x0003e20000000400 */
[----:B0-----:R-:W-:-:S03]  /*0c10*/  IMAD.SHL.U32 R2, R66, 0x100, RZ ;  /* 0x0000010042027824 */ /* 0x001fc600078e00ff */
[----:B------:R-:W-:Y:S04]  /*0c20*/  STS.U16 [R7+0x400], R6 ;  /* 0x0004000607007388 */ /* 0x000fe80000000400 */
[----:B------:R-:W-:Y:S01]  /*0c30*/  STS.U16 [R7+0x1400], R22 ;  /* 0x0014001607007388 */ /* 0x000fe20000000400 */
[----:B-1----:R-:W-:-:S03]  /*0c40*/  LOP3.LUT R5, R3, 0x50, RZ, 0x3c, !PT ;  /* 0x0000005003057812 */ /* 0x002fc600078e3cff */
[----:B------:R-:W-:Y:S04]  /*0c50*/  STS.U16 [R7+0x2400], R38 ;  /* 0x0024002607007388 */ /* 0x000fe80000000400 */
[----:B------:R0:W-:Y:S04]  /*0c60*/  STS.U16 [R7+0x3400], R54 ;  /* 0x0034003607007388 */ /* 0x0001e80000000400 */
[----:B------:R-:W-:Y:S04]  /*0c70*/  STS.U16 [R9+0x600], R8 ;  /* 0x0006000809007388 */ /* 0x000fe80000000400 */
[----:B------:R-:W-:Y:S01]  /*0c80*/  STS.U16 [R9+0x1600], R24 ;  /* 0x0016001809007388 */ /* 0x000fe20000000400 */
[----:B0-----:R-:W-:-:S03]  /*0c90*/  LOP3.LUT R7, R3, 0x60, RZ, 0x3c, !PT ;  /* 0x0000006003077812 */ /* 0x001fc600078e3cff */
[----:B------:R-:W-:Y:S04]  /*0ca0*/  STS.U16 [R9+0x2600], R40 ;  /* 0x0026002809007388 */ /* 0x000fe80000000400 */
[----:B------:R0:W-:Y:S04]  /*0cb0*/  STS.U16 [R9+0x3600], R56 ;  /* 0x0036003809007388 */ /* 0x0001e80000000400 */
[----:B------:R-:W-:Y:S04]  /*0cc0*/  STS.U16 [R11+0x800], R10 ;  /* 0x0008000a0b007388 */ /* 0x000fe80000000400 */
[----:B------:R-:W-:Y:S01]  /*0cd0*/  STS.U16 [R11+0x1800], R26 ;  /* 0x0018001a0b007388 */ /* 0x000fe20000000400 */
[----:B0-----:R-:W-:-:S03]  /*0ce0*/  LOP3.LUT R9, R3, 0x70, RZ, 0x3c, !PT ;  /* 0x0000007003097812 */ /* 0x001fc600078e3cff */
[----:B------:R0:W-:Y:S04]  /*0cf0*/  STS.U16 [R11+0x2800], R42 ;  /* 0x0028002a0b007388 */ /* 0x0001e80000000400 */
[----:B------:R-:W-:Y:S01]  /*0d00*/  STS.U16 [R11+0x3800], R58 ;  /* 0x0038003a0b007388 */ /* 0x000fe20000000400 */
[----:B------:R-:W-:-:S03]  /*0d10*/  IADD3 R0, R2, 0x100, RZ ;  /* 0x0000010002007810 */ /* 0x000fc60007ffe0ff */
[----:B------:R-:W-:Y:S04]  /*0d20*/  STS.U16 [R5+0xa00], R12 ;  /* 0x000a000c05007388 */ /* 0x000fe80000000400 */
[----:B------:R-:W-:Y:S04]  /*0d30*/  STS.U16 [R5+0x1a00], R28 ;  /* 0x001a001c05007388 */ /* 0x000fe80000000400 */
[----:B------:R-:W-:Y:S04]  /*0d40*/  STS.U16 [R5+0x2a00], R44 ;  /* 0x002a002c05007388 */ /* 0x000fe80000000400 */
[----:B------:R1:W-:Y:S04]  /*0d50*/  STS.U16 [R5+0x3a00], R60 ;  /* 0x003a003c05007388 */ /* 0x0003e80000000400 */
[----:B------:R2:W-:Y:S04]  /*0d60*/  STS.U16 [R7+0xc00], R14 ;  /* 0x000c000e07007388 */ /* 0x0005e80000000400 */
[----:B------:R2:W-:Y:S04]  /*0d70*/  STS.U16 [R7+0x1c00], R30 ;  /* 0x001c001e07007388 */ /* 0x0005e80000000400 */
[----:B------:R2:W-:Y:S04]  /*0d80*/  STS.U16 [R7+0x2c00], R46 ;  /* 0x002c002e07007388 */ /* 0x0005e80000000400 */
[----:B------:R2:W-:Y:S04]  /*0d90*/  STS.U16 [R7+0x3c00], R62 ;  /* 0x003c003e07007388 */ /* 0x0005e80000000400 */
[----:B------:R2:W-:Y:S04]  /*0da0*/  STS.U16 [R9+0xe00], R16 ;  /* 0x000e001009007388 */ /* 0x0005e80000000400 */
[----:B------:R2:W-:Y:S04]  /*0db0*/  STS.U16 [R9+0x1e00], R32 ;  /* 0x001e002009007388 */ /* 0x0005e80000000400 */
[----:B------:R2:W-:Y:S04]  /*0dc0*/  STS.U16 [R9+0x2e00], R48 ;  /* 0x002e003009007388 */ /* 0x0005e80000000400 */
[----:B------:R2:W-:Y:S01]  /*0dd0*/  STS.U16 [R9+0x3e00], R64 ;  /* 0x003e004009007388 */ /* 0x0005e20000000400 */
[----:B------:R-:W-:Y:S01]  /*0de0*/  ISETP.GE.AND P0, PT, R0, 0x1, PT ;  /* 0x000000010000780c */ /* 0x000fe20003f06270 */
[----:B------:R-:W-:Y:S01]  /*0df0*/  CS2R R40, SRZ ;  /* 0x0000000000287805 */ /* 0x000fe2000001ff00 */
[----:B0-----:R-:W-:Y:S01]  /*0e00*/  CS2R R42, SRZ ;  /* 0x00000000002a7805 */ /* 0x001fe2000001ff00 */
[----:B------:R-:W-:-:S02]  /*0e10*/  LOP3.LUT R0, R68, 0xe0, RZ, 0xc0, !PT ;  /* 0x000000e044007812 */ /* 0x000fc400078ec0ff */
[----:B-1----:R-:W-:-:S08]  /*0e20*/  LOP3.LUT R5, R68, 0x1c, RZ, 0xc0, !PT ;  /* 0x0000001c44057812 */ /* 0x002fd000078ec0ff */
[----:B------:R-:W-:Y:S05]  /*0e30*/  @!P0 BRA `(.L_x_0) ;  /* 0x0000761000008947 */ /* 0x000fea0003800000 */
[----:B--2---:R-:W-:Y:S01]  /*0e40*/  LOP3.LUT R6, R23, 0x10, RZ, 0xc0, !PT ;  /* 0x0000001017067812 */ /* 0x004fe200078ec0ff */
[C---:B------:R-:W-:Y:S01]  /*0e50*/  IMAD.SHL.U32 R10, R68.reuse, 0x100, RZ ;  /* 0x00000100440a7824 */ /* 0x040fe200078e00ff */
[C---:B------:R-:W-:Y:S01]  /*0e60*/  LOP3.LUT R19, R68.reuse, 0x7, RZ, 0xc0, !PT ;  /* 0x0000000744137812 */ /* 0x040fe200078ec0ff */
[----:B------:R-:W-:Y:S01]  /*0e70*/  IMAD.MOV.U32 R26, RZ, RZ, c[0x0][0x1a4] ;  /* 0x00006900ff1a7624 */ /* 0x000fe200078e00ff */
[----:B------:R-:W-:Y:S01]  /*0e80*/  SHF.R.U32.HI R0, RZ, 0x1, R0 ;  /* 0x00000001ff007819 */ /* 0x000fe20000011600 */
[----:B------:R-:W-:Y:S01]  /*0e90*/  IMAD.MOV.U32 R21, RZ, RZ, c[0x0][0x1b8] ;  /* 0x00006e00ff157624 */ /* 0x000fe200078e00ff */
[C---:B------:R-:W-:Y:S01]  /*0ea0*/  LOP3.LUT R7, R68.reuse, 0x7f, RZ, 0xc0, !PT ;  /* 0x0000007f44077812 */ /* 0x040fe200078ec0ff */
[----:B------:R-:W-:Y:S01]  /*0eb0*/  IMAD.MOV.U32 R191, RZ, RZ, -0x800000 ;  /* 0xff800000ffbf7424 */ /* 0x000fe200078e00ff */
[--C-:B------:R-:W-:Y:S01]  /*0ec0*/  SHF.R.U32.HI R4, RZ, 0x2, R68.reuse ;  /* 0x00000002ff047819 */ /* 0x100fe20000011644 */
[----:B------:R-:W-:Y:S01]  /*0ed0*/  IMAD.MOV.U32 R229, RZ, RZ, 0x3f800000 ;  /* 0x3f800000ffe57424 */ /* 0x000fe200078e00ff */
[----:B------:R-:W-:Y:S01]  /*0ee0*/  LOP3.LUT P0, RZ, R68, 0x80, RZ, 0xc0, !PT ;  /* 0x0000008044ff7812 */ /* 0x000fe2000780c0ff */
[----:B------:R-:W-:Y:S01]  /*0ef0*/  IMAD.SHL.U32 R8, R7, 0x2, RZ ;  /* 0x0000000207087824 */ /* 0x000fe200078e00ff */
[----:B------:R-:W-:Y:S01]  /*0f00*/  LOP3.LUT R9, R6, 0xe0, R68, 0xf8, !PT ;  /* 0x000000e006097812 */ /* 0x000fe200078ef844 */
[----:B------:R-:W-:Y:S01]  /*0f10*/  IMAD R6, R19, 0x210, RZ ;  /* 0x0000021013067824 */ /* 0x000fe200078e02ff */
[----:B------:R-:W-:Y:S01]  /*0f20*/  LEA.HI R5, R5, R0, RZ, 0x1e ;  /* 0x0000000005057211 */ /* 0x000fe200078ff0ff */
[----:B------:R-:W-:Y:S01]  /*0f30*/  IMAD R13, R7, c[0x0][0x1b4], RZ ;  /* 0x00006d00070d7a24 */ /* 0x000fe200078e02ff */
[----:B------:R-:W-:Y:S01]  /*0f40*/  LOP3.LUT R0, R3, 0x30, R4, 0x78, !PT ;  /* 0x0000003003007812 */ /* 0x000fe200078e7804 */
[----:B------:R-:W-:Y:S01]  /*0f50*/  IMAD.MOV.U32 R227, RZ, RZ, 0x3f800000 ;  /* 0x3f800000ffe37424 */ /* 0x000fe200078e00ff */
[----:B------:R-:W-:Y:S01]  /*0f60*/  SEL R11, RZ, 0x110, !P0 ;  /* 0x00000110ff0b7807 */ /* 0x000fe20004000000 */
[----:B------:R-:W-:Y:S01]  /*0f70*/  IMAD.IADD R2, R2, 0x1, R5 ;  /* 0x0000000102027824 */ /* 0x000fe200078e0205 */
[----:B------:R-:W-:Y:S01]  /*0f80*/  LOP3.LUT R4, R68, 0x1f, RZ, 0xc0, !PT ;  /* 0x0000001f44047812 */ /* 0x000fe200078ec0ff */
[----:B------:R-:W-:Y:S01]  /*0f90*/  IMAD R5, R70, c[0x0][0x1a0], RZ ;  /* 0x0000680046057a24 */ /* 0x000fe200078e02ff */
[----:B------:R-:W-:Y:S01]  /*0fa0*/  LOP3.LUT R15, R6, R9, RZ, 0x3c, !PT ;  /* 0x00000009060f7212 */ /* 0x000fe200078e3cff */
[----:B------:R-:W-:Y:S01]  /*0fb0*/  IMAD R6, R70, c[0x0][0x1b0], RZ ;  /* 0x00006c0046067a24 */ /* 0x000fe200078e02ff */
[----:B------:R-:W-:Y:S01]  /*0fc0*/  SHF.R.U32.HI R9, RZ, 0x5, R68 ;  /* 0x00000005ff097819 */ /* 0x000fe20000011644 */
[----:B------:R-:W-:Y:S01]  /*0fd0*/  IMAD.SHL.U32 R12, R13, 0x2, RZ ;  /* 0x000000020d0c7824 */ /* 0x000fe200078e00ff */
[----:B------:R-:W-:Y:S01]  /*0fe0*/  LOP3.LUT R3, R11, R8, RZ, 0x3c, !PT ;  /* 0x000000080b037212 */ /* 0x000fe200078e3cff */
[----:B------:R-:W-:Y:S01]  /*0ff0*/  IMAD R8, R4, c[0x0][0x1a8], RZ ;  /* 0x00006a0004087a24 */ /* 0x000fe200078e02ff */
[----:B------:R-:W-:Y:S01]  /*1000*/  SGXT.U32 R9, R9, 0x3 ;  /* 0x000000030909781a */ /* 0x000fe20000000000 */
[----:B------:R-:W-:Y:S01]  /*1010*/  IMAD.SHL.U32 R11, R6, 0x2, RZ ;  /* 0x00000002060b7824 */ /* 0x000fe200078e00ff */
[----:B------:R-:W-:Y:S01]  /*1020*/  SHF.L.U32 R4, R5, 0x1, RZ ;  /* 0x0000000105047819 */ /* 0x000fe200000006ff */
[----:B------:R-:W-:Y:S01]  /*1030*/  IMAD.SHL.U32 R7, R8, 0x2, RZ ;  /* 0x0000000208077824 */ /* 0x000fe200078e00ff */
[----:B------:R-:W-:Y:S01]  /*1040*/  MOV R230, 0x3f800000 ;  /* 0x3f80000000e67802 */ /* 0x000fe20000000f00 */
[----:B------:R-:W-:Y:S01]  /*1050*/  IMAD R9, R9, c[0x0][0x1a4], RZ ;  /* 0x0000690009097a24 */ /* 0x000fe200078e02ff */
[----:B------:R-:W-:Y:S01]  /*1060*/  IADD3 R232, P2, P3, R12, c[0x0][0x170], R11 ;  /* 0x00005c000ce87a10 */ /* 0x000fe20007b5e00b */
[----:B------:R-:W-:Y:S01]  /*1070*/  IMAD.HI R8, R8, 0x2, RZ ;  /* 0x0000000208087827 */ /* 0x000fe200078e02ff */
[----:B------:R-:W-:Y:S01]  /*1080*/  IADD3 R22, P0, P1, R7, c[0x0][0x168], R4 ;  /* 0x00005a0007167a10 */ /* 0x000fe2000791e004 */
[----:B------:R-:W-:Y:S01]  /*1090*/  CS2R R144, SRZ ;  /* 0x0000000000907805 */ /* 0x000fe2000001ff00 */
[----:B------:R-:W-:Y:S01]  /*10a0*/  LOP3.LUT R4, R10, 0x1000, RZ, 0xc0, !PT ;  /* 0x000010000a047812 */ /* 0x000fe200078ec0ff */
[----:B------:R-:W-:Y:S01]  /*10b0*/  IMAD R10, R26, 0x8, R9 ;  /* 0x000000081a0a7824 */ /* 0x000fe200078e0209 */
[----:B------:R-:W-:Y:S01]  /*10c0*/  SHF.R.U32.HI R12, RZ, 0x7, R68 ;  /* 0x00000007ff0c7819 */ /* 0x000fe20000011644 */
[----:B------:R-:W-:Y:S01]  /*10d0*/  IMAD.HI R7, R5, 0x2, RZ ;  /* 0x0000000205077827 */ /* 0x000fe200078e02ff */
[----:B------:R-:W-:Y:S01]  /*10e0*/  IADD3 R4, R4, R15, RZ ;  /* 0x0000000f04047210 */ /* 0x000fe20007ffe0ff */
[----:B------:R-:W-:Y:S01]  /*10f0*/  CS2R R146, SRZ ;  /* 0x0000000000927805 */ /* 0x000fe2000001ff00 */
[----:B------:R-:W-:Y:S01]  /*1100*/  SGXT.U32 R5, R12, 0x1 ;  /* 0x000000010c05781a */ /* 0x000fe20000000000 */
[----:B------:R-:W-:Y:S01]  /*1110*/  IMAD R11, R26, 0x8, R10 ;  /* 0x000000081a0b7824 */ /* 0x000fe200078e020a */
[----:B------:R-:W-:Y:S01]  /*1120*/  IADD3.X R24, R8, c[0x0][0x16c], R7, P0, P1 ;  /* 0x00005b0008187a10 */ /* 0x000fe200007e2407 */
[----:B------:R-:W-:Y:S01]  /*1130*/  IMAD.HI R12, R6, 0x2, RZ ;  /* 0x00000002060c7827 */ /* 0x000fe200078e02ff */
[-C--:B------:R-:W-:Y:S01]  /*1140*/  LEA R16, P1, R10, R22.reuse, 0x1 ;  /* 0x000000160a107211 */ /* 0x080fe200078208ff */
[----:B------:R-:W-:Y:S01]  /*1150*/  CS2R R160, SRZ ;  /* 0x0000000000a07805 */ /* 0x000fe2000001ff00 */
[----:B------:R-:W-:Y:S01]  /*1160*/  LEA R28, P0, R9, R22, 0x1 ;  /* 0x00000016091c7211 */ /* 0x000fe200078008ff */
[----:B------:R-:W-:Y:S01]  /*1170*/  IMAD R6, R26, 0x8, R11 ;  /* 0x000000081a067824 */ /* 0x000fe200078e020b */
[-C--:B------:R-:W-:Y:S01]  /*1180*/  LEA.HI.X.SX32 R17, R10, R24.reuse, 0x1, P1 ;  /* 0x000000180a117211 */ /* 0x080fe200008f0eff */
[----:B------:R-:W-:Y:S01]  /*1190*/  IMAD R14, R5, c[0x0][0x1b8], RZ ;  /* 0x00006e00050e7a24 */ /* 0x000fe200078e02ff */
[----:B------:R-:W-:Y:S01]  /*11a0*/  LEA.HI.X.SX32 R29, R9, R24, 0x1, P0 ;  /* 0x00000018091d7211 */ /* 0x000fe200000f0eff */
[C---:B------:R-:W-:Y:S01]  /*11b0*/  IMAD R5, R26.reuse, 0x8, R6 ;  /* 0x000000081a057824 */ /* 0x040fe200078e0206 */
[----:B------:R-:W-:Y:S01]  /*11c0*/  MOV R228, 0x3f800000 ;  /* 0x3f80000000e47802 */ /* 0x000fe20000000f00 */
[----:B------:R0:W-:Y:S01]  /*11d0*/  STL.64 [R1+0xa0], R16 ;  /* 0x0000a01001007387 */ /* 0x0001e20000100a00 */
[----:B------:R-:W-:Y:S01]  /*11e0*/  IMAD.HI R13, R13, 0x2, RZ ;  /* 0x000000020d0d7827 */ /* 0x000fe200078e02ff */
[----:B------:R-:W-:Y:S01]  /*11f0*/  MOV R184, 0xff800000 ;  /* 0xff80000000b87802 */ /* 0x000fe20000000f00 */
[----:B------:R-:W-:Y:S01]  /*1200*/  CS2R R162, SRZ ;  /* 0x0000000000a27805 */ /* 0x000fe2000001ff00 */
[C---:B------:R-:W-:Y:S01]  /*1210*/  LEA R7, R26.reuse, R5, 0x3 ;  /* 0x000000051a077211 */ /* 0x040fe200078e18ff */
[----:B------:R1:W-:Y:S01]  /*1220*/  STL.64 [R1+0xa8], R28 ;  /* 0x0000a81c01007387 */ /* 0x0003e20000100a00 */
[----:B------:R-:W-:Y:S01]  /*1230*/  IADD3.X R20, R13, c[0x0][0x174], R12, P2, P3 ;  /* 0x00005d000d147a10 */ /* 0x000fe200017e640c */
[C---:B------:R-:W-:Y:S01]  /*1240*/  IMAD R12, R21.reuse, 0x2, R14 ;  /* 0x00000002150c7824 */ /* 0x040fe200078e020e */
[----:B------:R-:W-:Y:S01]  /*1250*/  CS2R R136, SRZ ;  /* 0x0000000000887805 */ /* 0x000fe2000001ff00 */
[C---:B------:R-:W-:Y:S01]  /*1260*/  IMAD R8, R26.reuse, 0x8, R7 ;  /* 0x000000081a087824 */ /* 0x040fe200078e0207 */
[----:B------:R-:W-:Y:S01]  /*1270*/  CS2R R138, SRZ ;  /* 0x00000000008a7805 */ /* 0x000fe2000001ff00 */
[----:B------:R-:W-:Y:S01]  /*1280*/  IMAD R13, R21, 0x2, R12 ;  /* 0x00000002150d7824 */ /* 0x000fe200078e020c */
[C---:B0-----:R-:W-:Y:S01]  /*1290*/  LEA R16, P0, R11.reuse, R22, 0x1 ;  /* 0x000000160b107211 */ /* 0x041fe200078008ff */
[C---:B------:R-:W-:Y:S01]  /*12a0*/  IMAD R9, R26.reuse, 0x8, R8 ;  /* 0x000000081a097824 */ /* 0x040fe200078e0208 */
[----:B------:R-:W-:Y:S01]  /*12b0*/  CS2R R100, SRZ ;  /* 0x0000000000647805 */ /* 0x000fe2000001ff00 */
[----:B------:R-:W-:Y:S01]  /*12c0*/  IMAD.MOV.U32 R187, RZ, RZ, -0x800000 ;  /* 0xff800000ffbb7424 */ /* 0x000fe200078e00ff */
[----:B------:R-:W-:Y:S01]  /*12d0*/  LEA.HI.X.SX32 R17, R11, R24, 0x1, P0 ;  /* 0x000000180b117211 */ /* 0x000fe200000f0eff */
[----:B------:R-:W-:Y:S01]  /*12e0*/  IMAD R10, R26, 0x8, R9 ;  /* 0x000000081a0a7824 */ /* 0x000fe200078e0209 */
[CC--:B-1----:R-:W-:Y:S01]  /*12f0*/  LEA R28, P1, R6.reuse, R22.reuse, 0x1 ;  /* 0x00000016061c7211 */ /* 0x0c2fe200078208ff */
[----:B------:R-:W-:Y:S01]  /*1300*/  IMAD.MOV.U32 R186, RZ, RZ, -0x800000 ;  /* 0xff800000ffba7424 */ /* 0x000fe200078e00ff */
[C---:B------:R-:W-:Y:S01]  /*1310*/  LEA R30, P0, R5.reuse, R22, 0x1 ;  /* 0x00000016051e7211 */ /* 0x040fe200078008ff */
[----:B------:R0:W-:Y:S01]  /*1320*/  STL.64 [R1+0x98], R16 ;  /* 0x0000981001007387 */ /* 0x0001e20000100a00 */
[-C--:B------:R-:W-:Y:S01]  /*1330*/  LEA.HI.X.SX32 R29, R6, R24.reuse, 0x1, P1 ;  /* 0x00000018061d7211 */ /* 0x080fe200008f0eff */
[----:B------:R-:W-:Y:S01]  /*1340*/  IMAD R6, R26, 0x8, R10 ;  /* 0x000000081a067824 */ /* 0x000fe200078e020a */
[----:B------:R-:W-:Y:S01]  /*1350*/  LEA.HI.X.SX32 R31, R5, R24, 0x1, P0 ;  /* 0x00000018051f7211 */ /* 0x000fe200000f0eff */
[----:B------:R-:W-:Y:S01]  /*1360*/  CS2R R102, SRZ ;  /* 0x0000000000667805 */ /* 0x000fe2000001ff00 */
[----:B------:R-:W-:Y:S01]  /*1370*/  LEA R32, P0, R8, R22, 0x1 ;  /* 0x0000001608207211 */ /* 0x000fe200078008ff */
[----:B------:R1:W-:Y:S01]  /*1380*/  STL.64 [R1+0x90], R28 ;  /* 0x0000901c01007387 */ /* 0x0003e20000100a00 */
[----:B------:R-:W-:Y:S01]  /*1390*/  LEA R11, R26, R6, 0x3 ;  /* 0x000000061a0b7211 */ /* 0x000fe200078e18ff */
[----:B------:R-:W-:Y:S01]  /*13a0*/  CS2R R152, SRZ ;  /* 0x0000000000987805 */ /* 0x000fe2000001ff00 */
[----:B------:R-:W-:Y:S01]  /*13b0*/  LEA.HI.X.SX32 R33, R8, R24, 0x1, P0 ;  /* 0x0000001808217211 */ /* 0x000fe200000f0eff */
[----:B------:R2:W-:Y:S01]  /*13c0*/  STL.64 [R1+0x88], R30 ;  /* 0x0000881e01007387 */ /* 0x0005e20000100a00 */
[C---:B------:R-:W-:Y:S01]  /*13d0*/  LEA R15, R21.reuse, R13, 0x1 ;  /* 0x0000000d150f7211 */ /* 0x040fe200078e08ff */
[C---:B------:R-:W-:Y:S01]  /*13e0*/  IMAD R5, R26.reuse, 0x8, R11 ;  /* 0x000000081a057824 */ /* 0x040fe200078e020b */
[----:B------:R-:W-:Y:S01]  /*13f0*/  CS2R R154, SRZ ;  /* 0x00000000009a7805 */ /* 0x000fe2000001ff00 */
[----:B------:R-:W-:Y:S01]  /*1400*/  CS2R R128, SRZ ;  /* 0x0000000000807805 */ /* 0x000fe2000001ff00 */
[----:B------:R-:W-:Y:S01]  /*1410*/  CS2R R130, SRZ ;  /* 0x0000000000827805 */ /* 0x000fe2000001ff00 */
[----:B0-----:R-:W-:Y:S01]  /*1420*/  IMAD R16, R21, 0x2, R15 ;  /* 0x0000000215107824 */ /* 0x001fe200078e020f */
[----:B------:R-:W-:Y:S01]  /*1430*/  CS2R R156, SRZ ;  /* 0x00000000009c7805 */ /* 0x000fe2000001ff00 */
[----:B-1----:R-:W-:Y:S01]  /*1440*/  LEA R28, P1, R7, R22, 0x1 ;  /* 0x00000016071c7211 */ /* 0x002fe200078208ff */
[----:B------:R-:W-:Y:S01]  /*1450*/  CS2R R158, SRZ ;  /* 0x00000000009e7805 */ /* 0x000fe2000001ff00 */
[----:B------:R-:W-:Y:S01]  /*1460*/  IMAD R17, R21, 0x2, R16 ;  /* 0x0000000215117824 */ /* 0x000fe200078e0210 */
[----:B------:R-:W-:Y:S01]  /*1470*/  CS2R R40, SRZ ;  /* 0x0000000000287805 */ /* 0x000fe2000001ff00 */
[----:B------:R-:W-:Y:S01]  /*1480*/  LEA.HI.X.SX32 R29, R7, R24, 0x1, P1 ;  /* 0x00000018071d7211 */ /* 0x000fe200008f0eff */
[C---:B------:R-:W-:Y:S01]  /*1490*/  IMAD R7, R26.reuse, 0x8, R5 ;  /* 0x000000081a077824 */ /* 0x040fe200078e0205 */
[----:B--2---:R-:W-:Y:S01]  /*14a0*/  LEA R30, P1, R9, R22, 0x1 ;  /* 0x00000016091e7211 */ /* 0x004fe200078208ff */
[----:B------:R-:W-:Y:S01]  /*14b0*/  IMAD R18, R21, 0x2, R17 ;  /* 0x0000000215127824 */ /* 0x000fe200078e0211 */
[----:B------:R-:W-:Y:S01]  /*14c0*/  CS2R R42, SRZ ;  /* 0x00000000002a7805 */ /* 0x000fe2000001ff00 */
[----:B------:R0:W-:Y:S01]  /*14d0*/  STL.64 [R1+0x80], R28 ;  /* 0x0000801c01007387 */ /* 0x0001e20000100a00 */
[----:B------:R-:W-:Y:S01]  /*14e0*/  LEA.HI.X.SX32 R31, R9, R24, 0x1, P1 ;  /* 0x00000018091f7211 */ /* 0x000fe200008f0eff */
[----:B------:R-:W-:Y:S01]  /*14f0*/  IMAD R8, R26, 0x8, R7 ;  /* 0x000000081a087824 */ /* 0x000fe200078e0207 */
[C---:B------:R-:W-:Y:S01]  /*1500*/  IADD3 R252, R2.reuse, 0x88, RZ ;  /* 0x0000008802fc7810 */ /* 0x040fe20007ffe0ff */
[----:B------:R1:W-:Y:S01]  /*1510*/  STL.64 [R1+0x78], R32 ;  /* 0x0000782001007387 */ /* 0x0003e20000100a00 */
[----:B------:R-:W-:Y:S01]  /*1520*/  IADD3 R231, R2, 0x80, RZ ;  /* 0x0000008002e77810 */ /* 0x000fe20007ffe0ff */
[----:B------:R-:W-:Y:S01]  /*1530*/  UMOV UR4, URZ ;  /* 0x0000003f00047c82 */ /* 0x000fe20008000000 */
[----:B------:R-:W-:Y:S01]  /*1540*/  LEA R9, R26, R8, 0x3 ;  /* 0x000000081a097211 */ /* 0x000fe200078e18ff */
[----:B------:R2:W-:Y:S01]  /*1550*/  STL.64 [R1+0x70], R30 ;  /* 0x0000701e01007387 */ /* 0x0005e20000100a00 */
[----:B------:R-:W-:Y:S01]  /*1560*/  UMOV UR5, URZ ;  /* 0x0000003f00057c82 */ /* 0x000fe20008000000 */
[----:B0-----:R-:W-:-:S04]  /*1570*/  LEA R28, P2, R10, R22, 0x1 ;  /* 0x000000160a1c7211 */ /* 0x001fc800078408ff */
[----:B------:R-:W-:Y:S02]  /*1580*/  LEA.HI.X.SX32 R29, R10, R24, 0x1, P2 ;  /* 0x000000180a1d7211 */ /* 0x000fe400010f0eff */
[CC--:B-1----:R-:W-:Y:S02]  /*1590*/  LEA R32, P0, R6.reuse, R22.reuse, 0x1 ;  /* 0x0000001606207211 */ /* 0x0c2fe400078008ff */
[C---:B--2---:R-:W-:Y:S01]  /*15a0*/  LEA R30, P1, R11.reuse, R22, 0x1 ;  /* 0x000000160b1e7211 */ /* 0x044fe200078208ff */
[----:B------:R0:W-:Y:S01]  /*15b0*/  STL.64 [R1+0x68], R28 ;  /* 0x0000681c01007387 */ /* 0x0001e20000100a00 */
[-C--:B------:R-:W-:Y:S02]  /*15c0*/  LEA.HI.X.SX32 R33, R6, R24.reuse, 0x1, P0 ;  /* 0x0000001806217211 */ /* 0x080fe400000f0eff */
[----:B------:R-:W-:-:S03]  /*15d0*/  LEA.HI.X.SX32 R31, R11, R24, 0x1, P1 ;  /* 0x000000180b1f7211 */ /* 0x000fc600008f0eff */
[----:B------:R1:W-:Y:S04]  /*15e0*/  STL.64 [R1+0x60], R32 ;  /* 0x0000602001007387 */ /* 0x0003e80000100a00 */
[----:B------:R2:W-:Y:S01]  /*15f0*/  STL.64 [R1+0x58], R30 ;  /* 0x0000581e01007387 */ /* 0x0005e20000100a00 */
[----:B0-----:R-:W-:-:S04]  /*1600*/  LEA R28, P2, R5, R22, 0x1 ;  /* 0x00000016051c7211 */ /* 0x001fc800078408ff */
[----:B------:R-:W-:Y:S01]  /*1610*/  LEA.HI.X.SX32 R29, R5, R24, 0x1, P2 ;  /* 0x00000018051d7211 */ /* 0x000fe200010f0eff */
[----:B------:R-:W-:Y:S01]  /*1620*/  IMAD R5, R26, 0x8, R9 ;  /* 0x000000081a057824 */ /* 0x000fe200078e0209 */
[----:B-1----:R-:W-:-:S03]  /*1630*/  LEA R32, P0, R7, R22, 0x1 ;  /* 0x0000001607207211 */ /* 0x002fc600078008ff */
[----:B------:R0:W-:Y:S01]  /*1640*/  STL.64 [R1+0x50], R28 ;  /* 0x0000501c01007387 */ /* 0x0001e20000100a00 */
[CC--:B--2---:R-:W-:Y:S02]  /*1650*/  LEA R30, P1, R8.reuse, R22.reuse, 0x1 ;  /* 0x00000016081e7211 */ /* 0x0c4fe400078208ff */
[----:B------:R-:W-:Y:S02]  /*1660*/  LEA R10, P3, R5, R22, 0x1 ;  /* 0x00000016050a7211 */ /* 0x000fe400078608ff */
[-C--:B------:R-:W-:Y:S02]  /*1670*/  LEA.HI.X.SX32 R33, R7, R24.reuse, 0x1, P0 ;  /* 0x0000001807217211 */ /* 0x080fe400000f0eff */
[-C--:B------:R-:W-:Y:S02]  /*1680*/  LEA.HI.X.SX32 R31, R8, R24.reuse, 0x1, P1 ;  /* 0x00000018081f7211 */ /* 0x080fe400008f0eff */
[----:B------:R-:W-:Y:S01]  /*1690*/  LEA.HI.X.SX32 R11, R5, R24, 0x1, P3 ;  /* 0x00000018050b7211 */ /* 0x000fe200018f0eff */
[----:B------:R-:W-:Y:S01]  /*16a0*/  STL.64 [R1+0x48], R32 ;  /* 0x0000482001007387 */ /* 0x000fe20000100a00 */
[----:B------:R-:W-:Y:S01]  /*16b0*/  IMAD R5, R21, 0x2, R18 ;  /* 0x0000000215057824 */ /* 0x000fe200078e0212 */
[----:B0-----:R-:W-:-:S02]  /*16c0*/  LEA R28, P2, R9, R22, 0x1 ;  /* 0x00000016091c7211 */ /* 0x001fc400078408ff */
[----:B------:R-:W-:Y:S01]  /*16d0*/  STL.64 [R1+0x40], R30 ;  /* 0x0000401e01007387 */ /* 0x000fe20000100a00 */
[C---:B------:R-:W-:Y:S01]  /*16e0*/  LEA R26, P0, R14.reuse, R232, 0x1 ;  /* 0x000000e80e1a7211 */ /* 0x040fe200078008ff */
[----:B------:R-:W-:Y:S01]  /*16f0*/  IMAD R6, R21, 0x2, R5 ;  /* 0x0000000215067824 */ /* 0x000fe200078e0205 */
[----:B------:R-:W-:Y:S02]  /*1700*/  LEA.HI.X.SX32 R29, R9, R24, 0x1, P2 ;  /* 0x00000018091d7211 */ /* 0x000fe400010f0eff */
[C---:B------:R-:W-:Y:S02]  /*1710*/  LEA R8, P2, R13.reuse, R232, 0x1 ;  /* 0x000000e80d087211 */ /* 0x040fe400078408ff */
[-C--:B------:R-:W-:Y:S01]  /*1720*/  LEA.HI.X.SX32 R27, R14, R20.reuse, 0x1, P0 ;  /* 0x000000140e1b7211 */ /* 0x080fe200000f0eff */
[----:B------:R0:W-:Y:S01]  /*1730*/  STL.64 [R1+0x38], R28 ;  /* 0x0000381c01007387 */ /* 0x0001e20000100a00 */
[----:B------:R-:W-:Y:S02]  /*1740*/  LEA.HI.X.SX32 R9, R13, R20, 0x1, P2 ;  /* 0x000000140d097211 */ /* 0x000fe400010f0eff */
[----:B------:R-:W-:Y:S01]  /*1750*/  LEA R7, R21, R6, 0x1 ;  /* 0x0000000615077211 */ /* 0x000fe200078e08ff */
[----:B------:R1:W-:Y:S04]  /*1760*/  STL.64 [R1+0x30], R10 ;  /* 0x0000300a01007387 */ /* 0x0003e80000100a00 */
[----:B------:R2:W-:Y:S01]  /*1770*/  STL.64 [R1+0x28], R26 ;  /* 0x0000281a01007387 */ /* 0x0005e20000100a00 */
[----:B0-----:R-:W-:-:S02]  /*1780*/  LEA R28, P0, R15, R232, 0x1 ;  /* 0x000000e80f1c7211 */ /* 0x001fc400078008ff */
[C---:B-1----:R-:W-:Y:S02]  /*1790*/  LEA R10, P1, R12.reuse, R232, 0x1 ;  /* 0x000000e80c0a7211 */ /* 0x042fe400078208ff */
[-C--:B------:R-:W-:Y:S02]  /*17a0*/  LEA.HI.X.SX32 R29, R15, R20.reuse, 0x1, P0 ;  /* 0x000000140f1d7211 */ /* 0x080fe400000f0eff */
[----:B------:R-:W-:Y:S02]  /*17b0*/  LEA.HI.X.SX32 R11, R12, R20, 0x1, P1 ;  /* 0x000000140c0b7211 */ /* 0x000fe400008f0eff */
[-C--:B--2---:R-:W-:Y:S02]  /*17c0*/  LEA R26, P1, R16, R232.reuse, 0x1 ;  /* 0x000000e8101a7211 */ /* 0x084fe400078208ff */
[----:B------:R-:W-:Y:S01]  /*17d0*/  LEA R250, P0, R18, R232, 0x1 ;  /* 0x000000e812fa7211 */ /* 0x000fe200078008ff */
[----:B------:R0:W-:Y:S01]  /*17e0*/  STL.64 [R1+0x20], R10 ;  /* 0x0000200a01007387 */ /* 0x0001e20000100a00 */
[----:B------:R-:W-:-:S02]  /*17f0*/  LEA.HI.X.SX32 R27, R16, R20, 0x1, P1 ;  /* 0x00000014101b7211 */ /* 0x000fc400008f0eff */
[C---:B------:R-:W-:Y:S01]  /*1800*/  LEA R248, P1, R5.reuse, R232, 0x1 ;  /* 0x000000e805f87211 */ /* 0x040fe200078208ff */
[----:B------:R1:W-:Y:S01]  /*1810*/  STL.64 [R1+0x18], R8 ;  /* 0x0000180801007387 */ /* 0x0003e20000100a00 */
[-C--:B------:R-:W-:Y:S02]  /*1820*/  LEA.HI.X.SX32 R251, R18, R20.reuse, 0x1, P0 ;  /* 0x0000001412fb7211 */ /* 0x080fe400000f0eff */
[----:B------:R-:W-:Y:S01]  /*1830*/  LEA.HI.X.SX32 R249, R5, R20, 0x1, P1 ;  /* 0x0000001405f97211 */ /* 0x000fe200008f0eff */
[----:B------:R-:W-:Y:S01]  /*1840*/  STL.64 [R1+0x10], R28 ;  /* 0x0000101c01007387 */ /* 0x000fe20000100a00 */
[-C--:B------:R-:W-:Y:S02]  /*1850*/  LEA R244, P0, R7, R232.reuse, 0x1 ;  /* 0x000000e807f47211 */ /* 0x080fe400078008ff */
[----:B0-----:R-:W-:Y:S01]  /*1860*/  LEA R10, P2, R17, R232, 0x1 ;  /* 0x000000e8110a7211 */ /* 0x001fe200078408ff */
[----:B------:R-:W-:Y:S01]  /*1870*/  STL.64 [R1+0x8], R26 ;  /* 0x0000081a01007387 */ /* 0x000fe20000100a00 */
[-C--:B------:R-:W-:Y:S01]  /*1880*/  LEA.HI.X.SX32 R245, R7, R20.reuse, 0x1, P0 ;  /* 0x0000001407f57211 */ /* 0x080fe200000f0eff */
[----:B-1----:R-:W-:Y:S01]  /*1890*/  IMAD R8, R21, 0x2, R7 ;  /* 0x0000000215087824 */ /* 0x002fe200078e0207 */
[----:B------:R-:W-:-:S02]  /*18a0*/  LEA.HI.X.SX32 R11, R17, R20, 0x1, P2 ;  /* 0x00000014110b7211 */ /* 0x000fc400010f0eff */
[-C--:B------:R-:W-:Y:S01]  /*18b0*/  LEA R246, P2, R6, R232.reuse, 0x1 ;  /* 0x000000e806f67211 */ /* 0x080fe200078408ff */
[----:B------:R-:W-:Y:S01]  /*18c0*/  IMAD R9, R21, 0x2, R8 ;  /* 0x0000000215097824 */ /* 0x000fe200078e0208 */
[----:B------:R-:W-:Y:S01]  /*18d0*/  LEA R242, P1, R8, R232, 0x1 ;  /* 0x000000e808f27211 */ /* 0x000fe200078208ff */
[----:B------:R0:W-:Y:S01]  /*18e0*/  STL.64 [R1], R10 ;  /* 0x0000000a01007387 */ /* 0x0001e20000100a00 */
[----:B------:R-:W-:Y:S02]  /*18f0*/  LEA.HI.X.SX32 R247, R6, R20, 0x1, P2 ;  /* 0x0000001406f77211 */ /* 0x000fe400010f0eff */
[C---:B------:R-:W-:Y:S02]  /*1900*/  LEA R240, P2, R9.reuse, R232, 0x1 ;  /* 0x000000e809f07211 */ /* 0x040fe400078408ff */
[-C--:B------:R-:W-:Y:S02]  /*1910*/  LEA.HI.X.SX32 R243, R8, R20.reuse, 0x1, P1 ;  /* 0x0000001408f37211 */ /* 0x080fe400008f0eff */
[----:B------:R-:W-:-:S02]  /*1920*/  LEA.HI.X.SX32 R241, R9, R20, 0x1, P2 ;  /* 0x0000001409f17211 */ /* 0x000fc400010f0eff */
[----:B------:R-:W-:Y:S01]  /*1930*/  LOP3.LUT R8, R25, 0x30, RZ, 0xc0, !PT ;  /* 0x0000003019087812 */ /* 0x000fe200078ec0ff */
[----:B0-----:R-:W-:Y:S01]  /*1940*/  IMAD R10, R21, 0x2, R9 ;  /* 0x00000002150a7824 */ /* 0x001fe200078e0209 */
[C---:B------:R-:W-:Y:S02]  /*1950*/  LOP3.LUT R9, R3.reuse, 0x20, RZ, 0x3c, !PT ;  /* 0x0000002003097812 */ /* 0x040fe400078e3cff */
[----:B------:R-:W-:Y:S02]  /*1960*/  LOP3.LUT R11, R3, 0x40, RZ, 0x3c, !PT ;  /* 0x00000040030b7812 */ /* 0x000fe400078e3cff */
[----:B------:R-:W-:Y:S02]  /*1970*/  LEA R5, R21, R10, 0x1 ;  /* 0x0000000a15057211 */ /* 0x000fe400078e08ff */
[CC--:B------:R-:W-:Y:S02]  /*1980*/  LEA R238, P0, R10.reuse, R232.reuse, 0x1 ;  /* 0x000000e80aee7211 */ /* 0x0c0fe400078008ff */
[----:B------:R-:W-:Y:S01]  /*1990*/  LEA R236, P1, R5, R232, 0x1 ;  /* 0x000000e805ec7211 */ /* 0x000fe200078208ff */
[----:B------:R-:W-:Y:S01]  /*19a0*/  IMAD R6, R21, 0x2, R5 ;  /* 0x0000000215067824 */ /* 0x000fe200078e0205 */
[----:B------:R-:W-:-:S02]  /*19b0*/  LEA.HI.X.SX32 R239, R10, R20, 0x1, P0 ;  /* 0x000000140aef7211 */ /* 0x000fc400000f0eff */
[----:B------:R-:W-:Y:S01]  /*19c0*/  LEA.HI.X.SX32 R237, R5, R20, 0x1, P1 ;  /* 0x0000001405ed7211 */ /* 0x000fe200008f0eff */
[----:B------:R-:W-:Y:S01]  /*19d0*/  IMAD R7, R21, 0x2, R6 ;  /* 0x0000000215077824 */ /* 0x000fe200078e0206 */
[-C--:B------:R-:W-:Y:S01]  /*19e0*/  LEA R234, P2, R6, R232.reuse, 0x1 ;  /* 0x000000e806ea7211 */ /* 0x080fe200078408ff */
[----:B------:R-:W-:Y:S01]  /*19f0*/  IMAD.MOV.U32 R5, RZ, RZ, RZ ;  /* 0x000000ffff057224 */ /* 0x000fe200078e00ff */
[----:B------:R-:W-:Y:S02]  /*1a00*/  IADD3 R10, R2, 0x8, RZ ;  /* 0x00000008020a7810 */ /* 0x000fe40007ffe0ff */
[C---:B------:R-:W-:Y:S02]  /*1a10*/  LEA R232, P3, R7.reuse, R232, 0x1 ;  /* 0x000000e807e87211 */ /* 0x040fe400078608ff */
[-C--:B------:R-:W-:Y:S01]  /*1a20*/  LEA.HI.X.SX32 R235, R6, R20.reuse, 0x1, P2 ;  /* 0x0000001406eb7211 */ /* 0x080fe200010f0eff */
[----:B------:R-:W-:Y:S01]  /*1a30*/  IMAD.MOV.U32 R6, RZ, RZ, RZ ;  /* 0x000000ffff067224 */ /* 0x000fe200078e00ff */
[----:B------:R-:W-:Y:S01]  /*1a40*/  LEA.HI.X.SX32 R233, R7, R20, 0x1, P3 ;  /* 0x0000001407e97211 */ /* 0x000fe200018f0eff */
[----:B------:R-:W-:Y:S01]  /*1a50*/  IMAD R7, R19, 0x40, R8 ;  /* 0x0000004013077824 */ /* 0x000fe200078e0208 */
[----:B------:R-:W-:Y:S01]  /*1a60*/  LOP3.LUT R10, R3, 0x60, RZ, 0x3c, !PT ;  /* 0x00000060030a7812 */ /* 0x000fe200078e3cff */
[----:B------:R-:W-:-:S03]  /*1a70*/  IMAD R8, R19, 0x110, RZ ;  /* 0x0000011013087824 */ /* 0x000fc600078e02ff */
[--C-:B------:R-:W-:Y:S02]  /*1a80*/  LOP3.LUT R7, R7, 0x30, R23.reuse, 0x78, !PT ;  /* 0x0000003007077812 */ /* 0x100fe400078e7817 */
[----:B------:R-:W-:-:S04]  /*1a90*/  LOP3.LUT R8, R8, 0x30, R23, 0x78, !PT ;  /* 0x0000003008087812 */ /* 0x000fc800078e7817 */
[----:B------:R-:W-:Y:S02]  /*1aa0*/  LOP3.LUT R9, R8, 0x40, RZ, 0x3c, !PT ;  /* 0x0000004008097812 */ /* 0x000fe400078e3cff */
.L_x_1:
[----:B------:R-:W2:Y:S04]  /*1ab0*/  LDL.64 R14, [R1+0x98] ;  /* 0x00009800010e7983 */ /* 0x000ea80000100a00 */
[----:B------:R-:W3:Y:S04]  /*1ac0*/  LDL.64 R16, [R1+0x90] ;  /* 0x0000900001107983 */ /* 0x000ee80000100a00 */
[----:B------:R-:W4:Y:S04]  /*1ad0*/  LDL.64 R18, [R1+0x88] ;  /* 0x0000880001127983 */ /* 0x000f280000100a00 */
[----:B------:R-:W5:Y:S04]  /*1ae0*/  LDL.64 R20, [R1+0x80] ;  /* 0x0000800001147983 */ /* 0x000f680000100a00 */
        /* <DEDUP_REMOVED lines=13> */
[----:B------:R-:W5:Y:S01]  /*1bc0*/  LDL.64 R54, [R1+0x28] ;  /* 0x0000280001367983 */ /* 0x000f620000100a00 */
[----:B--2---:R-:W-:-:S04]  /*1bd0*/  IMAD.WIDE R14, R6, 0x2, R14 ;  /* 0x00000002060e7825 */ /* 0x004fc800078e020e */
[C---:B---3--:R-:W-:Y:S01]  /*1be0*/  IMAD.WIDE R16, R6.reuse, 0x2, R16 ;  /* 0x0000000206107825 */ /* 0x048fe200078e0210 */
[----:B------:R0:W2:Y:S03]  /*1bf0*/  LDG.E.U16 R33, [R14.64] ;  /* 0x000000060e217981 */ /* 0x0000a6000c1e1500 */
[C---:B----4-:R-:W-:Y:S01]  /*1c00*/  IMAD.WIDE R18, R6.reuse, 0x2, R18 ;  /* 0x0000000206127825 */ /* 0x050fe200078e0212 */
[----:B------:R1:W3:Y:S03]  /*1c10*/  LDG.E.U16 R35, [R16.64] ;  /* 0x0000000610237981 */ /* 0x0002e6000c1e1500 */
[C---:B-----5:R-:W-:Y:S01]  /*1c20*/  IMAD.WIDE R20, R6.reuse, 0x2, R20 ;  /* 0x0000000206147825 */ /* 0x060fe200078e0214 */
[----:B------:R4:W5:Y:S03]  /*1c30*/  LDG.E.U16 R37, [R18.64] ;  /* 0x0000000612257981 */ /* 0x000966000c1e1500 */
[C---:B------:R-:W-:Y:S01]  /*1c40*/  IMAD.WIDE R10, R6.reuse, 0x2, R10 ;  /* 0x00000002060a7825 */ /* 0x040fe200078e020a */
[----:B------:R0:W5:Y:S03]  /*1c50*/  LDG.E.U16 R39, [R20.64] ;  /* 0x0000000614277981 */ /* 0x000166000c1e1500 */
[C---:B------:R-:W-:Y:S01]  /*1c60*/  IMAD.WIDE R12, R6.reuse, 0x2, R12 ;  /* 0x00000002060c7825 */ /* 0x040fe200078e020c */
[----:B------:R0:W5:Y:S03]  /*1c70*/  LDG.E.U16 R9, [R10.64] ;  /* 0x000000060a097981 */ /* 0x000166000c1e1500 */
[C---:B------:R-:W-:Y:S01]  /*1c80*/  IMAD.WIDE R22, R6.reuse, 0x2, R22 ;  /* 0x0000000206167825 */ /* 0x040fe200078e0216 */
[----:B------:R0:W5:Y:S03]  /*1c90*/  LDG.E.U16 R31, [R12.64] ;  /* 0x000000060c1f7981 */ /* 0x000166000c1e1500 */
[----:B------:R-:W-:-:S02]  /*1ca0*/  IMAD.WIDE R24, R6, 0x2, R24 ;  /* 0x0000000206187825 */ /* 0x000fc400078e0218 */
[----:B------:R-:W5:Y:S02]  /*1cb0*/  LDG.E.U16 R23, [R22.64] ;  /* 0x0000000616177981 */ /* 0x000f64000c1e1500 */
[C---:B------:R-:W-:Y:S02]  /*1cc0*/  IMAD.WIDE R26, R6.reuse, 0x2, R26 ;  /* 0x00000002061a7825 */ /* 0x040fe400078e021a */
[----:B------:R-:W5:Y:S02]  /*1cd0*/  LDG.E.U16 R25, [R24.64] ;  /* 0x0000000618197981 */ /* 0x000f64000c1e1500 */
[C---:B------:R-:W-:Y:S02]  /*1ce0*/  IMAD.WIDE R28, R6.reuse, 0x2, R28 ;  /* 0x00000002061c7825 */ /* 0x040fe400078e021c */
[----:B------:R-:W5:Y:S02]  /*1cf0*/  LDG.E.U16 R27, [R26.64] ;  /* 0x000000061a1b7981 */ /* 0x000f64000c1e1500 */
[----:B0-----:R-:W-:-:S02]  /*1d00*/  IMAD.WIDE R14, R6, 0x2, R48 ;  /* 0x00000002060e7825 */ /* 0x001fc400078e0230 */
[----:B------:R-:W5:Y:S02]  /*1d10*/  LDG.E.U16 R29, [R28.64] ;  /* 0x000000061c1d7981 */ /* 0x000f64000c1e1500 */
[C---:B-1----:R-:W-:Y:S02]  /*1d20*/  IMAD.WIDE R16, R6.reuse, 0x2, R46 ;  /* 0x0000000206107825 */ /* 0x042fe400078e022e */
[----:B------:R-:W5:Y:S02]  /*1d30*/  LDG.E.U16 R15, [R14.64] ;  /* 0x000000060e0f7981 */ /* 0x000f64000c1e1500 */
[C---:B----4-:R-:W-:Y:S02]  /*1d40*/  IMAD.WIDE R18, R6.reuse, 0x2, R44 ;  /* 0x0000000206127825 */ /* 0x050fe400078e022c */
[----:B------:R-:W4:Y:S02]  /*1d50*/  LDG.E.U16 R17, [R16.64] ;  /* 0x0000000610117981 */ /* 0x000f24000c1e1500 */
[----:B------:R-:W-:-:S02]  /*1d60*/  IMAD.WIDE R20, R6, 0x2, R58 ;  /* 0x0000000206147825 */ /* 0x000fc400078e023a */
[----:B------:R-:W4:Y:S02]  /*1d70*/  LDG.E.U16 R19, [R18.64] ;  /* 0x0000000612137981 */ /* 0x000f24000c1e1500 */
[C---:B------:R-:W-:Y:S02]  /*1d80*/  IMAD.WIDE R10, R6.reuse, 0x2, R52 ;  /* 0x00000002060a7825 */ /* 0x040fe400078e0234 */
[----:B------:R-:W4:Y:S02]  /*1d90*/  LDG.E.U16 R21, [R20.64] ;  /* 0x0000000614157981 */ /* 0x000f24000c1e1500 */
[----:B------:R-:W-:Y:S02]  /*1da0*/  IMAD.WIDE R12, R6, 0x2, R50 ;  /* 0x00000002060c7825 */ /* 0x000fe400078e0232 */
[----:B------:R-:W4:Y:S04]  /*1db0*/  LDG.E.U16 R45, [R10.64] ;  /* 0x000000060a2d7981 */ /* 0x000f28000c1e1500 */
[----:B------:R0:W4:Y:S04]  /*1dc0*/  LDG.E.U16 R47, [R12.64] ;  /* 0x000000060c2f7981 */ /* 0x000128000c1e1500 */
[----:B------:R-:W4:Y:S04]  /*1dd0*/  LDL.64 R52, [R1+0x8] ;  /* 0x0000080001347983 */ /* 0x000f280000100a00 */
[----:B------:R-:W4:Y:S04]  /*1de0*/  LDL.64 R50, [R1] ;  /* 0x0000000001327983 */ /* 0x000f280000100a00 */
[----:B------:R-:W4:Y:S04]  /*1df0*/  LDL.64 R48, [R1+0x20] ;  /* 0x0000200001307983 */ /* 0x000f280000100a00 */
[----:B------:R-:W4:Y:S04]  /*1e00*/  LDL.64 R58, [R1+0x10] ;  /* 0x00001000013a7983 */ /* 0x000f280000100a00 */
[----:B------:R-:W-:Y:S01]  /*1e10*/  BAR.SYNC.DEFER_BLOCKING 0x0 ;  /* 0x0000000000007b1d */ /* 0x000fe20000010000 */
[----:B0-----:R-:W-:-:S04]  /*1e20*/  IMAD.WIDE R12, R5, 0x2, R56 ;  /* 0x00000002050c7825 */ /* 0x001fc800078e0238 */
[C---:B------:R-:W-:Y:S01]  /*1e30*/  IMAD.WIDE R54, R5.reuse, 0x2, R54 ;  /* 0x0000000205367825 */ /* 0x040fe200078e0236 */
[----:B--2---:R-:W-:Y:S04]  /*1e40*/  STS.U16 [R0+0x4400], R33 ;  /* 0x0044002100007388 */ /* 0x004fe80000000400 */
[----:B---3--:R-:W-:Y:S04]  /*1e50*/  STS.U16 [R0+0x4600], R35 ;  /* 0x0046002300007388 */ /* 0x008fe80000000400 */
[----:B-----5:R-:W-:Y:S04]  /*1e60*/  STS.U16 [R0+0x4800], R37 ;  /* 0x0048002500007388 */ /* 0x020fe80000000400 */
[----:B------:R-:W-:Y:S04]  /*1e70*/  STS.U16 [R0+0x4a00], R39 ;  /* 0x004a002700007388 */ /* 0x000fe80000000400 */
[----:B------:R-:W-:Y:S04]  /*1e80*/  STS.U16 [R0+0x4000], R9 ;  /* 0x0040000900007388 */ /* 0x000fe80000000400 */
[----:B------:R-:W-:Y:S04]  /*1e90*/  STS.U16 [R0+0x4200], R31 ;  /* 0x0042001f00007388 */ /* 0x000fe80000000400 */
[----:B------:R-:W-:Y:S04]  /*1ea0*/  STS.U16 [R0+0x4c00], R23 ;  /* 0x004c001700007388 */ /* 0x000fe80000000400 */
[----:B------:R-:W-:Y:S04]  /*1eb0*/  STS.U16 [R0+0x4e00], R25 ;  /* 0x004e001900007388 */ /* 0x000fe80000000400 */
[----:B------:R-:W-:Y:S04]  /*1ec0*/  STS.U16 [R0+0x5000], R27 ;  /* 0x0050001b00007388 */ /* 0x000fe80000000400 */
[----:B------:R-:W-:Y:S04]  /*1ed0*/  STS.U16 [R0+0x5200], R29 ;  /* 0x0052001d00007388 */ /* 0x000fe80000000400 */
[----:B------:R0:W-:Y:S04]  /*1ee0*/  STS.U16 [R0+0x5800], R15 ;  /* 0x0058000f00007388 */ /* 0x0001e80000000400 */
[----:B----4-:R-:W-:Y:S04]  /*1ef0*/  STS.U16 [R0+0x5a00], R17 ;  /* 0x005a001100007388 */ /* 0x010fe80000000400 */
[----:B------:R1:W-:Y:S04]  /*1f00*/  STS.U16 [R0+0x5c00], R19 ;  /* 0x005c001300007388 */ /* 0x0003e80000000400 */
[----:B------:R2:W-:Y:S04]  /*1f10*/  STS.U16 [R0+0x5e00], R21 ;  /* 0x005e001500007388 */ /* 0x0005e80000000400 */
[----:B------:R-:W-:Y:S04]  /*1f20*/  STS.U16 [R0+0x5400], R45 ;  /* 0x0054002d00007388 */ /* 0x000fe80000000400 */
[----:B------:R-:W-:Y:S04]  /*1f30*/  STS.U16 [R0+0x5600], R47 ;  /* 0x0056002f00007388 */ /* 0x000fe80000000400 */
[----:B------:R-:W-:Y:S01]  /*1f40*/  BAR.SYNC.DEFER_BLOCKING 0x0 ;  /* 0x0000000000007b1d */ /* 0x000fe20000010000 */
[----:B------:R-:W-:-:S04]  /*1f50*/  IMAD.WIDE R56, R5, 0x2, R52 ;  /* 0x0000000205387825 */ /* 0x000fc800078e0234 */
[----:B0-----:R-:W-:-:S04]  /*1f60*/  IMAD.WIDE R14, R5, 0x2, R50 ;  /* 0x00000002050e7825 */ /* 0x001fc800078e0232 */
[----:B------:R-:W-:-:S04]  /*1f70*/  IMAD.WIDE R50, R5, 0x2, R246 ;  /* 0x0000000205327825 */ /* 0x000fc800078e02f6 */
[----:B------:R-:W-:-:S04]  /*1f80*/  IMAD.WIDE R52, R5, 0x2, R238 ;  /* 0x0000000205347825 */ /* 0x000fc800078e02ee */
[----:B------:R-:W-:-:S04]  /*1f90*/  IMAD.WIDE R10, R5, 0x2, R48 ;  /* 0x00000002050a7825 */ /* 0x000fc800078e0230 */
[C---:B-1----:R-:W-:Y:S01]  /*1fa0*/  IMAD.WIDE R18, R5.reuse, 0x2, R244 ;  /* 0x0000000205127825 */ /* 0x042fe200078e02f4 */
[----:B------:R-:W3:Y:S03]  /*1fb0*/  LDG.E.U16 R54, [R54.64] ;  /* 0x0000000636367981 */ /* 0x000ee6000c1e1500 */
[C---:B------:R-:W-:Y:S01]  /*1fc0*/  IMAD.WIDE R22, R5.reuse, 0x2, R236 ;  /* 0x0000000205167825 */ /* 0x040fe200078e02ec */
[----:B------:R-:W4:Y:S03]  /*1fd0*/  LDG.E.U16 R56, [R56.64] ;  /* 0x0000000638387981 */ /* 0x000f26000c1e1500 */
[C---:B------:R-:W-:Y:S01]  /*1fe0*/  IMAD.WIDE R16, R5.reuse, 0x2, R250 ;  /* 0x0000000205107825 */ /* 0x040fe200078e02fa */
[----:B------:R0:W5:Y:S04]  /*1ff0*/  LDG.E.U16 R50, [R50.64] ;  /* 0x0000000632327981 */ /* 0x000168000c1e1500 */
[----:B------:R1:W5:Y:S01]  /*2000*/  LDG.E.U16 R52, [R52.64] ;  /* 0x0000000634347981 */ /* 0x000362000c1e1500 */
[----:B------:R-:W-:-:S03]  /*2010*/  IMAD.WIDE R24, R5, 0x2, R234 ;  /* 0x0000000205187825 */ /* 0x000fc600078e02ea */
[----:B------:R0:W5:Y:S04]  /*2020*/  LDG.E.U16 R48, [R10.64] ;  /* 0x000000060a307981 */ /* 0x000168000c1e1500 */
[----:B------:R1:W5:Y:S04]  /*2030*/  LDG.E.U16 R49, [R14.64] ;  /* 0x000000060e317981 */ /* 0x000368000c1e1500 */
[----:B------:R2:W5:Y:S01]  /*2040*/  LDG.E.U16 R34, [R18.64] ;  /* 0x0000000612227981 */ /* 0x000562000c1e1500 */
[----:B0-----:R-:W-:-:S03]  /*2050*/  IMAD.WIDE R10, R5, 0x2, R242 ;  /* 0x00000002050a7825 */ /* 0x001fc600078e02f2 */
[----:B------:R0:W5:Y:S01]  /*2060*/  LDG.E.U16 R32, [R12.64] ;  /* 0x000000060c207981 */ /* 0x000162000c1e1500 */
[----:B-1----:R-:W-:-:S03]  /*2070*/  IMAD.WIDE R14, R5, 0x2, R248 ;  /* 0x00000002050e7825 */ /* 0x002fc600078e02f8 */
[----:B------:R1:W5:Y:S01]  /*2080*/  LDG.E.U16 R35, [R22.64] ;  /* 0x0000000616237981 */ /* 0x000362000c1e1500 */
[----:B--2---:R-:W-:-:S03]  /*2090*/  IMAD.WIDE R20, R5, 0x2, R240 ;  /* 0x0000000205147825 */ /* 0x004fc600078e02f0 */
[----:B------:R2:W5:Y:S01]  /*20a0*/  LDG.E.U16 R33, [R16.64] ;  /* 0x0000000610217981 */ /* 0x000562000c1e1500 */
[----:B0-----:R-:W-:-:S03]  /*20b0*/  IMAD.WIDE R12, R5, 0x2, R58 ;  /* 0x00000002050c7825 */ /* 0x001fc600078e023a */
[----:B------:R0:W5:Y:S01]  /*20c0*/  LDG.E.U16 R11, [R10.64] ;  /* 0x000000060a0b7981 */ /* 0x000162000c1e1500 */
[----:B------:R-:W-:-:S03]  /*20d0*/  IMAD.WIDE R26, R5, 0x2, R232 ;  /* 0x00000002051a7825 */ /* 0x000fc600078e02e8 */
[----:B------:R0:W5:Y:S04]  /*20e0*/  LDG.E.U16 R185, [R24.64] ;  /* 0x0000000618b97981 */ /* 0x000168000c1e1500 */
[----:B------:R0:W5:Y:S04]  /*20f0*/  LDG.E.U16 R188, [R12.64] ;  /* 0x000000060cbc7981 */ /* 0x000168000c1e1500 */
[----:B------:R1:W5:Y:S04]  /*2100*/  LDG.E.U16 R189, [R14.64] ;  /* 0x000000060ebd7981 */ /* 0x000368000c1e1500 */
[----:B------:R1:W5:Y:S04]  /*2110*/  LDG.E.U16 R9, [R20.64] ;  /* 0x0000000614097981 */ /* 0x000368000c1e1500 */
[----:B0-----:R0:W5:Y:S04]  /*2120*/  LDG.E.U16 R10, [R26.64] ;  /* 0x000000061a0a7981 */ /* 0x001168000c1e1500 */
[----:B------:R-:W-:Y:S04]  /*2130*/  LDSM.16.MT88.4 R180, [R4] ;  /* 0x0000000004b4783b */ /* 0x000fe80000004200 */
[----:B------:R-:W0:Y:S04]  /*2140*/  LDSM.16.M88.4 R80, [R7+0x4000] ;  /* 0x004000000750783b */ /* 0x000e280000000200 */
[----:B------:R-:W0:Y:S04]  /*2150*/  LDSM.16.M88.4 R28, [R7+0x4200] ;  /* 0x00420000071c783b */ /* 0x000e280000000200 */
[----:B--2---:R-:W2:Y:S04]  /*2160*/  LDSM.16.M88.4 R16, [R7+0x4400] ;  /* 0x004400000710783b */ /* 0x004ea80000000200 */
[----:B------:R-:W0:Y:S04]  /*2170*/  LDSM.16.M88.4 R172, [R7+0x4600] ;  /* 0x0046000007ac783b */ /* 0x000e280000000200 */
[----:B------:R-:W0:Y:S04]  /*2180*/  LDSM.16.M88.4 R92, [R7+0x4800] ;  /* 0x00480000075c783b */ /* 0x000e280000000200 */
[----:B------:R-:W0:Y:S04]  /*2190*/  LDSM.16.M88.4 R120, [R7+0x4a00] ;  /* 0x004a00000778783b */ /* 0x000e280000000200 */
[----:B------:R-:W0:Y:S04]  /*21a0*/  LDSM.16.M88.4 R36, [R7+0x4c00] ;  /* 0x004c00000724783b */ /* 0x000e280000000200 */
[----:B------:R-:W0:Y:S04]  /*21b0*/  LDSM.16.M88.4 R84, [R7+0x4e00] ;  /* 0x004e00000754783b */ /* 0x000e280000000200 */
[----:B------:R-:W0:Y:S04]  /*21c0*/  LDSM.16.M88.4 R108, [R7+0x5000] ;  /* 0x00500000076c783b */ /* 0x000e280000000200 */
[----:B------:R-:W0:Y:S04]  /*21d0*/  LDSM.16.M88.4 R124, [R7+0x5200] ;  /* 0x00520000077c783b */ /* 0x000e280000000200 */
[----:B------:R-:W-:Y:S04]  /*21e0*/  LDSM.16.M88.4 R72, [R7+0x5400] ;  /* 0x005400000748783b */ /* 0x000fe80000000200 */
[----:B------:R-:W-:Y:S04]  /*21f0*/  LDSM.16.M88.4 R76, [R7+0x5600] ;  /* 0x00560000074c783b */ /* 0x000fe80000000200 */
[----:B------:R-:W-:Y:S04]  /*2200*/  LDSM.16.M88.4 R44, [R7+0x5800] ;  /* 0x00580000072c783b */ /* 0x000fe80000000200 */
[----:B------:R-:W-:Y:S04]  /*2210*/  LDSM.16.M88.4 R116, [R7+0x5a00] ;  /* 0x005a00000774783b */ /* 0x000fe80000000200 */
[----:B------:R-:W2:Y:S04]  /*2220*/  LDSM.16.M88.4 R132, [R7+0x5c00] ;  /* 0x005c00000784783b */ /* 0x000ea80000000200 */
[----:B-1----:R-:W-:Y:S04]  /*2230*/  LDSM.16.M88.4 R12, [R7+0x5e00] ;  /* 0x005e0000070c783b */ /* 0x002fe80000000200 */
[----:B------:R-:W1:Y:S04]  /*2240*/  LDSM.16.MT88.4 R164, [R4+0x2000] ;  /* 0x0020000004a4783b */ /* 0x000e680000004200 */
[----:B------:R-:W1:Y:S04]  /*2250*/  LDSM.16.MT88.4 R176, [R4+0x100] ;  /* 0x0001000004b0783b */ /* 0x000e680000004200 */
[----:B------:R-:W1:Y:S04]  /*2260*/  LDSM.16.MT88.4 R104, [R4+0x2100] ;  /* 0x002100000468783b */ /* 0x000e680000004200 */
[----:B------:R-:W-:Y:S01]  /*2270*/  BAR.SYNC.DEFER_BLOCKING 0x0 ;  /* 0x0000000000007b1d */ /* 0x000fe20000010000 */
[----:B------:R-:W-:-:S02]  /*2280*/  LOP3.LUT R51, R3, 0x20, RZ, 0x3c, !PT ;  /* 0x0000002003337812 */ /* 0x000fc400078e3cff */
[C---:B------:R-:W-:Y:S01]  /*2290*/  LOP3.LUT R53, R3.reuse, 0x40, RZ, 0x3c, !PT ;  /* 0x0000004003357812 */ /* 0x040fe200078e3cff */
[C---:B0-----:R-:W-:Y:S08]  /*22a0*/  HMMA.16816.F32.BF16 R88, R180.reuse, R80, RZ ;  /* 0x00000050b458723c */ /* 0x041ff000000418ff */
[C---:B------:R-:W-:Y:S08]  /*22b0*/  HMMA.16816.F32.BF16 R148, R180.reuse, R28, RZ ;  /* 0x0000001cb494723c */ /* 0x040ff000000418ff */
[C---:B--2---:R-:W-:Y:S08]  /*22c0*/  HMMA.16816.F32.BF16 R20, R180.reuse, R16, RZ ;  /* 0x00000010b414723c */ /* 0x044ff000000418ff */
[C---:B------:R-:W-:Y:S08]  /*22d0*/  HMMA.16816.F32.BF16 R24, R180.reuse, R172, RZ ;  /* 0x000000acb418723c */ /* 0x040ff000000418ff */
[C---:B------:R-:W-:Y:S08]  /*22e0*/  HMMA.16816.F32.BF16 R168, R180.reuse, R92, RZ ;  /* 0x0000005cb4a8723c */ /* 0x040ff000000418ff */
[C---:B------:R-:W-:Y:S08]  /*22f0*/  HMMA.16816.F32.BF16 R140, R180.reuse, R120, RZ ;  /* 0x00000078b48c723c */ /* 0x040ff000000418ff */
[C---:B------:R-:W-:Y:S08]  /*2300*/  HMMA.16816.F32.BF16 R96, R180.reuse, R36, RZ ;  /* 0x00000024b460723c */ /* 0x040ff000000418ff */
[C---:B------:R-:W-:Y:S08]  /*2310*/  HMMA.16816.F32.BF16 R112, R180.reuse, R84, RZ ;  /* 0x00000054b470723c */ /* 0x040ff000000418ff */
[C---:B------:R-:W-:Y:S08]  /*2320*/  HMMA.16816.F32.BF16 R68, R180.reuse, R108, RZ ;  /* 0x0000006cb444723c */ /* 0x040ff000000418ff */
[C---:B------:R-:W-:Y:S08]  /*2330*/  HMMA.16816.F32.BF16 R64, R180.reuse, R124, RZ ;  /* 0x0000007cb440723c */ /* 0x040ff000000418ff */
[----:B------:R-:W-:Y:S08]  /*2340*/  HMMA.16816.F32.BF16 R60, R180, R132, RZ ;  /* 0x00000084b43c723c */ /* 0x000ff000000418ff */
[C---:B-1----:R-:W-:Y:S08]  /*2350*/  HMMA.16816.F32.BF16 R88, R164.reuse, R82, R88 ;  /* 0x00000052a458723c */ /* 0x042ff00000041858 */
[C---:B------:R-:W-:Y:S08]  /*2360*/  HMMA.16816.F32.BF16 R148, R164.reuse, R30, R148 ;  /* 0x0000001ea494723c */ /* 0x040ff00000041894 */
[C---:B------:R-:W-:Y:S08]  /*2370*/  HMMA.16816.F32.BF16 R20, R164.reuse, R18, R20 ;  /* 0x00000012a414723c */ /* 0x040ff00000041814 */
[----:B------:R-:W-:Y:S01]  /*2380*/  HMMA.16816.F32.BF16 R24, R164, R174, R24 ;  /* 0x000000aea418723c */ /* 0x000fe20000041818 */
[----:B---3--:R-:W-:Y:S04]  /*2390*/  STS.U16 [R3+0x4000], R54 ;  /* 0x0040003603007388 */ /* 0x008fe80000000400 */
[----:B----4-:R-:W-:Y:S04]  /*23a0*/  STS.U16 [R3+0x4800], R56 ;  /* 0x0048003803007388 */ /* 0x010fe80000000400 */
[----:B-----5:R-:W-:Y:S04]  /*23b0*/  STS.U16 [R3+0x5000], R50 ;  /* 0x0050003203007388 */ /* 0x020fe80000000400 */
[----:B------:R-:W-:Y:S04]  /*23c0*/  STS.U16 [R3+0x5800], R52 ;  /* 0x0058003403007388 */ /* 0x000fe80000000400 */
[----:B------:R-:W-:Y:S04]  /*23d0*/  STS.U16 [R51+0x4200], R48 ;  /* 0x0042003033007388 */ /* 0x000fe80000000400 */
[----:B------:R-:W-:Y:S04]  /*23e0*/  STS.U16 [R51+0x4a00], R49 ;  /* 0x004a003133007388 */ /* 0x000fe80000000400 */
[----:B------:R-:W-:Y:S04]  /*23f0*/  STS.U16 [R51+0x5200], R34 ;  /* 0x0052002233007388 */ /* 0x000fe80000000400 */
[----:B------:R0:W-:Y:S04]  /*2400*/  STS.U16 [R51+0x5a00], R35 ;  /* 0x005a002333007388 */ /* 0x0001e80000000400 */
[----:B------:R-:W-:Y:S04]  /*2410*/  STS.U16 [R53+0x4400], R32 ;  /* 0x0044002035007388 */ /* 0x000fe80000000400 */
[----:B------:R1:W-:Y:S01]  /*2420*/  STS.U16 [R53+0x4c00], R33 ;  /* 0x004c002135007388 */ /* 0x0003e20000000400 */
[----:B0-----:R-:W-:-:S03]  /*2430*/  LOP3.LUT R51, R3, 0x60, RZ, 0x3c, !PT ;  /* 0x0000006003337812 */ /* 0x001fc600078e3cff */
[----:B------:R-:W-:Y:S04]  /*2440*/  STS.U16 [R53+0x5400], R11 ;  /* 0x0054000b35007388 */ /* 0x000fe80000000400 */
[----:B------:R0:W-:Y:S04]  /*2450*/  STS.U16 [R53+0x5c00], R185 ;  /* 0x005c00b935007388 */ /* 0x0001e80000000400 */
[----:B------:R-:W-:Y:S01]  /*2460*/  STS.U16 [R51+0x4600], R188 ;  /* 0x004600bc33007388 */ /* 0x000fe20000000400 */
[C---:B-1----:R-:W-:Y:S03]  /*2470*/  HMMA.16816.F32.BF16 R32, R180.reuse, R44, RZ ;  /* 0x0000002cb420723c */ /* 0x042fe600000418ff */
[----:B------:R-:W-:Y:S04]  /*2480*/  STS.U16 [R51+0x4e00], R189 ;  /* 0x004e00bd33007388 */ /* 0x000fe80000000400 */
[----:B------:R-:W-:Y:S01]  /*2490*/  STS.U16 [R51+0x5600], R9 ;  /* 0x0056000933007388 */ /* 0x000fe20000000400 */
[C---:B0-----:R-:W-:Y:S03]  /*24a0*/  HMMA.16816.F32.BF16 R52, R180.reuse, R72, RZ ;  /* 0x00000048b434723c */ /* 0x041fe600000418ff */
[----:B------:R0:W-:Y:S05]  /*24b0*/  STS.U16 [R51+0x5e00], R10 ;  /* 0x005e000a33007388 */ /* 0x0001ea0000000400 */
[C---:B------:R-:W-:Y:S08]  /*24c0*/  HMMA.16816.F32.BF16 R56, R180.reuse, R116, RZ ;  /* 0x00000074b438723c */ /* 0x040ff000000418ff */
[C---:B0-----:R-:W-:Y:S08]  /*24d0*/  HMMA.16816.F32.BF16 R48, R180.reuse, R76, RZ ;  /* 0x0000004cb430723c */ /* 0x041ff000000418ff */
[----:B------:R-:W-:Y:S08]  /*24e0*/  HMMA.16816.F32.BF16 R180, R180, R12, RZ ;  /* 0x0000000cb4b4723c */ /* 0x000ff000000418ff */
[C---:B------:R-:W-:Y:S08]  /*24f0*/  HMMA.16816.F32.BF16 R168, R164.reuse, R94, R168 ;  /* 0x0000005ea4a8723c */ /* 0x040ff000000418a8 */
        /* <DEDUP_REMOVED lines=10> */
[----:B------:R-:W-:Y:S08]  /*25a0*/  HMMA.16816.F32.BF16 R164, R164, R14, R180 ;  /* 0x0000000ea4a4723c */ /* 0x000ff000000418b4 */
[----:B------:R-:W-:Y:S11]  /*25b0*/  HMMA.16816.F32.BF16 R180, R176, R80, RZ ;  /* 0x00000050b0b4723c */ /* 0x000ff600000418ff */
[----:B------:R-:W-:Y:S11]  /*25c0*/  @!UPT UIADD3 URZ, URZ, URZ, URZ ;  /* 0x0000003f3f3ff290 */ /* 0x000ff6000fffe03f */
[----:B------:R-:W-:Y:S02]  /*25d0*/  @!UPT UIADD3 URZ, URZ, URZ, URZ ;  /* 0x0000003f3f3ff290 */ /* 0x000fe4000fffe03f */
        /* <DEDUP_REMOVED lines=45> */
[----:B------:R-:W-:Y:S01]  /*28b0*/  HMMA.16816.F32.BF16 R180, R176, R44, RZ ;  /* 0x0000002cb0b4723c */ /* 0x000fe200000418ff */
[----:B------:R-:W0:Y:S11]  /*28c0*/  S2R R190, SR_TID.X ;  /* 0x0000000000be7919 */ /* 0x000e360000002100 */
[----:B------:R-:W-:Y:S11]  /*28d0*/  @!UPT UIADD3 URZ, URZ, URZ, URZ ;  /* 0x0000003f3f3ff290 */ /* 0x000ff6000fffe03f */
[----:B------:R-:W-:Y:S01]  /*28e0*/  @!UPT UIADD3 URZ, URZ, URZ, URZ ;  /* 0x0000003f3f3ff290 */ /* 0x000fe2000fffe03f */
[----:B------:R-:W-:Y:S08]  /*28f0*/  HMMA.16816.F32.BF16 R44, R104, R46, R180 ;  /* 0x0000002e682c723c */ /* 0x000ff000000418b4 */
[----:B------:R-:W-:Y:S01]  /*2900*/  HMMA.16816.F32.BF16 R180, R176, R116, RZ ;  /* 0x00000074b0b4723c */ /* 0x000fe200000418ff */
[----:B0-----:R-:W-:-:S04]  /*2910*/  LOP3.LUT R9, R190, 0x3, RZ, 0xc0, !PT ;  /* 0x00000003be097812 */ /* 0x001fc800078ec0ff */
[----:B------:R-:W-:Y:S02]  /*2920*/  LEA R198, P1, R9, UR4, 0x1 ;  /* 0x0000000409c67c11 */ /* 0x000fe4000f8208ff */
[----:B------:R-:W-:Y:S02]  /*2930*/  IADD3 R193, R2, 0x8, RZ ;  /* 0x0000000802c17810 */ /* 0x000fe40007ffe0ff */
[C---:B------:R-:W-:Y:S01]  /*2940*/  IADD3 R9, P3, R198.reuse, 0x9, RZ ;  /* 0x00000009c6097810 */ /* 0x040fe20007f7e0ff */
[----:B------:R-:W-:Y:S11]  /*2950*/  IMAD.X R197, RZ, RZ, UR5, P1 ;  /* 0x00000005ffc57e24 */ /* 0x000ff600088e06ff */
[----:B------:R-:W-:Y:S03]  /*2960*/  @!UPT UIADD3 URZ, URZ, URZ, URZ ;  /* 0x0000003f3f3ff290 */ /* 0x000fe6000fffe03f */
[----:B------:R-:W-:Y:S08]  /*2970*/  HMMA.16816.F32.BF16 R116, R104, R118, R180 ;  /* 0x000000766874723c */ /* 0x000ff000000418b4 */
[C---:B------:R-:W-:Y:S08]  /*2980*/  HMMA.16816.F32.BF16 R180, R176.reuse, R132, RZ ;  /* 0x00000084b0b4723c */ /* 0x040ff000000418ff */
[----:B------:R-:W-:Y:S01]  /*2990*/  HMMA.16816.F32.BF16 R176, R176, R12, RZ ;  /* 0x0000000cb0b0723c */ /* 0x000fe200000418ff */
[----:B------:R-:W-:Y:S01]  /*29a0*/  IMAD.X R10, RZ, RZ, R197, P3 ;  /* 0x000000ffff0a7224 */ /* 0x000fe200018e06c5 */
[----:B------:R-:W-:Y:S01]  /*29b0*/  ISETP.GT.U32.AND P2, PT, R9, R193, PT ;  /* 0x000000c10900720c */ /* 0x000fe20003f44070 */
[----:B------:R-:W-:Y:S01]  /*29c0*/  FMUL R151, R151, c[0x0][0x188] ;  /* 0x0000620097977a20 */ /* 0x000fe20000400000 */
[----:B------:R-:W-:-:S02]  /*29d0*/  IADD3 R11, P5, R198, 0x10, RZ ;  /* 0x00000010c60b7810 */ /* 0x000fc40007fbe0ff */
[C---:B------:R-:W-:Y:S02]  /*29e0*/  ISETP.GT.U32.AND P4, PT, R9.reuse, R2, PT ;  /* 0x000000020900720c */ /* 0x040fe40003f84070 */
[C---:B------:R-:W-:Y:S02]  /*29f0*/  ISETP.GT.U32.AND P6, PT, R9.reuse, R231, PT ;  /* 0x000000e70900720c */ /* 0x040fe40003fc4070 */
[----:B------:R-:W-:Y:S02]  /*2a00*/  ISETP.GT.U32.AND P0, PT, R9, R252, PT ;  /* 0x000000fc0900720c */ /* 0x000fe40003f04070 */
[C---:B------:R-:W-:Y:S01]  /*2a10*/  ISETP.GT.U32.AND.EX P2, PT, R10.reuse, RZ, PT, P2 ;  /* 0x000000ff0a00720c */ /* 0x040fe20003f44120 */
[----:B------:R-:W-:Y:S01]  /*2a20*/  FMUL R149, R149, c[0x0][0x188] ;  /* 0x0000620095957a20 */ /* 0x000fe20000400000 */
[C---:B------:R-:W-:Y:S02]  /*2a30*/  ISETP.GT.U32.AND P1, PT, R11.reuse, R2, PT ;  /* 0x000000020b00720c */ /* 0x040fe40003f24070 */
[----:B------:R-:W-:Y:S01]  /*2a40*/  ISETP.GT.U32.AND P3, PT, R11, R193, PT ;  /* 0x000000c10b00720c */ /* 0x000fe20003f64070 */
[----:B------:R-:W-:Y:S01]  /*2a50*/  HMMA.16816.F32.BF16 R132, R104, R134, R180 ;  /* 0x000000866884723c */ /* 0x000fe200000418b4 */
[----:B------:R-:W-:Y:S01]  /*2a60*/  IADD3.X R9, RZ, R197, RZ, P5, !PT ;  /* 0x000000c5ff097210 */ /* 0x000fe20002ffe4ff */
[----:B------:R-:W-:Y:S01]  /*2a70*/  FMUL R29, R29, c[0x0][0x188] ;  /* 0x000062001d1d7a20 */ /* 0x000fe20000400000 */
[----:B------:R-:W-:-:S02]  /*2a80*/  ISETP.GT.U32.AND.EX P4, PT, R10, RZ, PT, P4 ;  /* 0x000000ff0a00720c */ /* 0x000fc40003f84140 */
[C---:B------:R-:W-:Y:S02]  /*2a90*/  ISETP.GT.U32.AND.EX P6, PT, R10.reuse, RZ, PT, P6 ;  /* 0x000000ff0a00720c */ /* 0x040fe40003fc4160 */
[----:B------:R-:W-:Y:S01]  /*2aa0*/  ISETP.GT.U32.AND.EX P0, PT, R10, RZ, PT, P0 ;  /* 0x000000ff0a00720c */ /* 0x000fe20003f04100 */
[----:B------:R-:W-:Y:S01]  /*2ab0*/  HMMA.16816.F32.BF16 R104, R104, R14, R176 ;  /* 0x0000000e6868723c */ /* 0x000fe200000418b0 */
[----:B------:R-:W-:Y:S01]  /*2ac0*/  FSEL R194, R151, -INF , !P2 ;  /* 0xff80000097c27808 */ /* 0x000fe20005000000 */
[----:B------:R-:W-:Y:S01]  /*2ad0*/  FMUL R31, R31, c[0x0][0x188] ;  /* 0x000062001f1f7a20 */ /* 0x000fe20000400000 */
[----:B------:R-:W-:Y:S01]  /*2ae0*/  IADD3 R10, P2, R198, 0x11, RZ ;  /* 0x00000011c60a7810 */ /* 0x000fe20007f5e0ff */
[----:B------:R-:W-:Y:S01]  /*2af0*/  FMUL R22, R22, c[0x0][0x188] ;  /* 0x0000620016167a20 */ /* 0x000fe20000400000 */
[C---:B------:R-:W-:Y:S02]  /*2b00*/  ISETP.GT.U32.AND.EX P1, PT, R9.reuse, RZ, PT, P1 ;  /* 0x000000ff0900720c */ /* 0x040fe40003f24110 */
[----:B------:R-:W-:Y:S01]  /*2b10*/  FMUL R14, R20, c[0x0][0x188] ;  /* 0x00006200140e7a20 */ /* 0x000fe20000400000 */
[----:B------:R-:W-:-:S02]  /*2b20*/  ISETP.GT.U32.AND.EX P3, PT, R9, RZ, PT, P3 ;  /* 0x000000ff0900720c */ /* 0x000fc40003f64130 */
[----:B------:R-:W-:Y:S01]  /*2b30*/  FSEL R196, R149, -INF , !P4 ;  /* 0xff80000095c47808 */ /* 0x000fe20006000000 */
[----:B------:R-:W-:Y:S01]  /*2b40*/  FMUL R20, R16, c[0x0][0x188] ;  /* 0x0000620010147a20 */ /* 0x000fe20000400000 */
[C---:B------:R-:W-:Y:S02]  /*2b50*/  ISETP.GT.U32.AND P4, PT, R11.reuse, R231, PT ;  /* 0x000000e70b00720c */ /* 0x040fe40003f84070 */
[----:B------:R-:W-:Y:S01]  /*2b60*/  ISETP.GT.U32.AND P5, PT, R11, R252, PT ;  /* 0x000000fc0b00720c */ /* 0x000fe20003fa4070 */
[----:B------:R-:W-:Y:S01]  /*2b70*/  IMAD.X R11, RZ, RZ, R197, P2 ;  /* 0x000000ffff0b7224 */ /* 0x000fe200010e06c5 */
[----:B------:R-:W-:Y:S02]  /*2b80*/  FSEL R189, R29, -INF , !P6 ;  /* 0xff8000001dbd7808 */ /* 0x000fe40007000000 */
[----:B------:R-:W-:Y:S02]  /*2b90*/  ISETP.GT.U32.AND P6, PT, R10, R2, PT ;  /* 0x000000020a00720c */ /* 0x000fe40003fc4070 */
[----:B------:R-:W-:-:S02]  /*2ba0*/  FSEL R185, R31, -INF , !P0 ;  /* 0xff8000001fb97808 */ /* 0x000fc40004000000 */
[----:B------:R-:W-:Y:S02]  /*2bb0*/  FSEL R14, R14, -INF , !P1 ;  /* 0xff8000000e0e7808 */ /* 0x000fe40004800000 */
[----:B------:R-:W-:Y:S02]  /*2bc0*/  FSEL R16, R22, -INF , !P3 ;  /* 0xff80000016107808 */ /* 0x000fe40005800000 */
[C---:B------:R-:W-:Y:S02]  /*2bd0*/  ISETP.GT.U32.AND P0, PT, R10.reuse, R193, PT ;  /* 0x000000c10a00720c */ /* 0x040fe40003f04070 */
[C---:B------:R-:W-:Y:S02]  /*2be0*/  ISETP.GT.U32.AND P1, PT, R10.reuse, R231, PT ;  /* 0x000000e70a00720c */ /* 0x040fe40003f24070 */
[----:B------:R-:W-:Y:S01]  /*2bf0*/  ISETP.GT.U32.AND P2, PT, R10, R252, PT ;  /* 0x000000fc0a00720c */ /* 0x000fe20003f44070 */
[----:B------:R-:W-:Y:S01]  /*2c00*/  FMUL R10, R18, c[0x0][0x188] ;  /* 0x00006200120a7a20 */ /* 0x000fe20000400000 */
[----:B------:R-:W-:Y:S01]  /*2c10*/  IADD3 R12, P3, R198, 0x18, RZ ;  /* 0x00000018c60c7810 */ /* 0x000fe20007f7e0ff */
[----:B------:R-:W-:Y:S01]  /*2c20*/  FMUL R18, R21, c[0x0][0x188] ;  /* 0x0000620015127a20 */ /* 0x000fe20000400000 */
[----:B------:R-:W-:Y:S01]  /*2c30*/  ISETP.GT.U32.AND.EX P4, PT, R9, RZ, PT, P4 ;  /* 0x000000ff0900720c */ /* 0x000fe20003f84140 */
[----:B------:R-:W-:Y:S01]  /*2c40*/  FMUL R22, R23, c[0x0][0x188] ;  /* 0x0000620017167a20 */ /* 0x000fe20000400000 */
[----:B------:R-:W-:-:S02]  /*2c50*/  ISETP.GT.U32.AND.EX P5, PT, R9, RZ, PT, P5 ;  /* 0x000000ff0900720c */ /* 0x000fc40003fa4150 */
[C---:B------:R-:W-:Y:S01]  /*2c60*/  ISETP.GT.U32.AND.EX P6, PT, R11.reuse, RZ, PT, P6 ;  /* 0x000000ff0b00720c */ /* 0x040fe20003fc4160 */
[----:B------:R-:W-:Y:S01]  /*2c70*/  IMAD.X R9, RZ, RZ, R197, P3 ;  /* 0x000000ffff097224 */ /* 0x000fe200018e06c5 */
[----:B------:R-:W-:Y:S02]  /*2c80*/  ISETP.GT.U32.AND.EX P0, PT, R11, RZ, PT, P0 ;  /* 0x000000ff0b00720c */ /* 0x000fe40003f04100 */
[----:B------:R-:W-:Y:S01]  /*2c90*/  FSEL R20, R20, -INF , !P4 ;  /* 0xff80000014147808 */ /* 0x000fe20006000000 */
[----:B------:R-:W-:Y:S01]  /*2ca0*/  FMUL R17, R17, c[0x0][0x188] ;  /* 0x0000620011117a20 */ /* 0x000fe20000400000 */
[----:B------:R-:W-:Y:S02]  /*2cb0*/  ISETP.GT.U32.AND P4, PT, R12, R2, PT ;  /* 0x000000020c00720c */ /* 0x000fe40003f84070 */
[----:B------:R-:W-:Y:S02]  /*2cc0*/  FSEL R10, R10, -INF , !P5 ;  /* 0xff8000000a0a7808 */ /* 0x000fe40006800000 */
[----:B------:R-:W-:Y:S01]  /*2cd0*/  FSEL R18, R18, -INF , !P6 ;  /* 0xff80000012127808 */ /* 0x000fe20007000000 */
[----:B------:R-:W-:Y:S01]  /*2ce0*/  FMUL R13, R19, c[0x0][0x188] ;  /* 0x00006200130d7a20 */ /* 0x000fe20000400000 */
[----:B------:R-:W-:-:S02]  /*2cf0*/  ISETP.GT.U32.AND P5, PT, R12, R193, PT ;  /* 0x000000c10c00720c */ /* 0x000fc40003fa4070 */
[C---:B------:R-:W-:Y:S02]  /*2d00*/  ISETP.GT.U32.AND P6, PT, R12.reuse, R231, PT ;  /* 0x000000e70c00720c */ /* 0x040fe40003fc4070 */
[----:B------:R-:W-:Y:S01]  /*2d10*/  ISETP.GT.U32.AND P3, PT, R12, R252, PT ;  /* 0x000000fc0c00720c */ /* 0x000fe20003f64070 */
[----:B------:R-:W-:Y:S01]  /*2d20*/  FMUL R12, R24, c[0x0][0x188] ;  /* 0x00006200180c7a20 */ /* 0x000fe20000400000 */
[C---:B------:R-:W-:Y:S02]  /*2d30*/  ISETP.GT.U32.AND.EX P1, PT, R11.reuse, RZ, PT, P1 ;  /* 0x000000ff0b00720c */ /* 0x040fe40003f24110 */
[----:B------:R-:W-:Y:S02]  /*2d40*/  ISETP.GT.U32.AND.EX P2, PT, R11, RZ, PT, P2 ;  /* 0x000000ff0b00720c */ /* 0x000fe40003f44120 */
[----:B------:R-:W-:Y:S02]  /*2d50*/  FSEL R22, R22, -INF , !P0 ;  /* 0xff80000016167808 */ /* 0x000fe40004000000 */
[----:B------:R-:W-:-:S02]  /*2d60*/  IADD3 R11, P0, R198, 0x19, RZ ;  /* 0x00000019c60b7810 */ /* 0x000fc40007f1e0ff */
[----:B------:R-:W-:Y:S02]  /*2d70*/  ISETP.GT.U32.AND.EX P4, PT, R9, RZ, PT, P4 ;  /* 0x000000ff0900720c */ /* 0x000fe40003f84140 */
[----:B------:R-:W-:Y:S01]  /*2d80*/  FSEL R19, R17, -INF , !P1 ;  /* 0xff80000011137808 */ /* 0x000fe20004800000 */
[----:B------:R-:W-:Y:S01]  /*2d90*/  FMUL R17, R26, c[0x0][0x188] ;  /* 0x000062001a117a20 */ /* 0x000fe20000400000 */
[----:B------:R-:W-:Y:S01]  /*2da0*/  FSEL R13, R13, -INF , !P2 ;  /* 0xff8000000d0d7808 */ /* 0x000fe20005000000 */
[----:B------:R-:W-:Y:S01]  /*2db0*/  IMAD.X R15, RZ, RZ, R197, P0 ;  /* 0x000000ffff0f7224 */ /* 0x000fe200000e06c5 */
[----:B------:R-:W-:Y:S02]  /*2dc0*/  FSEL R12, R12, -INF , !P4 ;  /* 0xff8000000c0c7808 */ /* 0x000fe40006000000 */
[----:B------:R-:W-:Y:S02]  /*2dd0*/  ISETP.GT.U32.AND.EX P5, PT, R9, RZ, PT, P5 ;  /* 0x000000ff0900720c */ /* 0x000fe40003fa4150 */
[----:B------:R-:W-:-:S02]  /*2de0*/  ISETP.GT.U32.AND P1, PT, R11, R2, PT ;  /* 0x000000020b00720c */ /* 0x000fc40003f24070 */
[C---:B------:R-:W-:Y:S02]  /*2df0*/  ISETP.GT.U32.AND P2, PT, R11.reuse, R193, PT ;  /* 0x000000c10b00720c */ /* 0x040fe40003f44070 */
[C---:B------:R-:W-:Y:S02]  /*2e00*/  ISETP.GT.U32.AND P4, PT, R11.reuse, R231, PT ;  /* 0x000000e70b00720c */ /* 0x040fe40003f84070 */
[----:B------:R-:W-:Y:S01]  /*2e10*/  ISETP.GT.U32.AND P0, PT, R11, R252, PT ;  /* 0x000000fc0b00720c */ /* 0x000fe20003f04070 */
[----:B------:R-:W-:Y:S01]  /*2e20*/  FMUL R11, R172, c[0x0][0x188] ;  /* 0x00006200ac0b7a20 */ /* 0x000fe20000400000 */
[----:B------:R-:W-:Y:S01]  /*2e30*/  ISETP.GT.U32.AND.EX P6, PT, R9, RZ, PT, P6 ;  /* 0x000000ff0900720c */ /* 0x000fe20003fc4160 */
[----:B------:R-:W-:Y:S01]  /*2e40*/  FMUL R21, R25, c[0x0][0x188] ;  /* 0x0000620019157a20 */ /* 0x000fe20000400000 */
[----:B------:R-:W-:Y:S01]  /*2e50*/  ISETP.GT.U32.AND.EX P3, PT, R9, RZ, PT, P3 ;  /* 0x000000ff0900720c */ /* 0x000fe20003f64130 */
[----:B------:R-:W-:Y:S01]  /*2e60*/  FMUL R9, R174, c[0x0][0x188] ;  /* 0x00006200ae097a20 */ /* 0x000fe20000400000 */
[----:B------:R-:W-:-:S02]  /*2e70*/  FSEL R17, R17, -INF , !P5 ;  /* 0xff80000011117808 */ /* 0x000fc40006800000 */
[C---:B------:R-:W-:Y:S02]  /*2e80*/  ISETP.GT.U32.AND.EX P1, PT, R15.reuse, RZ, PT, P1 ;  /* 0x000000ff0f00720c */ /* 0x040fe40003f24110 */
[----:B------:R-:W-:Y:S02]  /*2e90*/  IADD3 R23, P5, R198, 0x20, RZ ;  /* 0x00000020c6177810 */ /* 0x000fe40007fbe0ff */
[C---:B------:R-:W-:Y:S02]  /*2ea0*/  ISETP.GT.U32.AND.EX P2, PT, R15.reuse, RZ, PT, P2 ;  /* 0x000000ff0f00720c */ /* 0x040fe40003f44120 */
[C---:B------:R-:W-:Y:S02]  /*2eb0*/  ISETP.GT.U32.AND.EX P4, PT, R15.reuse, RZ, PT, P4 ;  /* 0x000000ff0f00720c */ /* 0x040fe40003f84140 */
[----:B------:R-:W-:Y:S01]  /*2ec0*/  ISETP.GT.U32.AND.EX P0, PT, R15, RZ, PT, P0 ;  /* 0x000000ff0f00720c */ /* 0x000fe20003f04100 */
[----:B------:R-:W-:Y:S01]  /*2ed0*/  FMUL R15, R27, c[0x0][0x188] ;  /* 0x000062001b0f7a20 */ /* 0x000fe20000400000 */
[----:B------:R-:W-:-:S02]  /*2ee0*/  FSEL R11, R11, -INF , !P6 ;  /* 0xff8000000b0b7808 */ /* 0x000fc40007000000 */
[----:B------:R-:W-:Y:S02]  /*2ef0*/  FSEL R9, R9, -INF , !P3 ;  /* 0xff80000009097808 */ /* 0x000fe40005800000 */
[----:B------:R-:W-:Y:S02]  /*2f00*/  FSEL R21, R21, -INF , !P1 ;  /* 0xff80000015157808 */ /* 0x000fe40004800000 */
[----:B------:R-:W-:Y:S02]  /*2f10*/  IADD3.X R26, RZ, R197, RZ, P5, !PT ;  /* 0x000000c5ff1a7210 */ /* 0x000fe40002ffe4ff */
[C---:B------:R-:W-:Y:S02]  /*2f20*/  ISETP.GT.U32.AND P6, PT, R23.reuse, R2, PT ;  /* 0x000000021700720c */ /* 0x040fe40003fc4070 */
[C---:B------:R-:W-:Y:S02]  /*2f30*/  ISETP.GT.U32.AND P3, PT, R23.reuse, R193, PT ;  /* 0x000000c11700720c */ /* 0x040fe40003f64070 */
[----:B------:R-:W-:-:S02]  /*2f40*/  ISETP.GT.U32.AND P1, PT, R23, R231, PT ;  /* 0x000000e71700720c */ /* 0x000fc40003f24070 */
[----:B------:R-:W-:Y:S01]  /*2f50*/  ISETP.GT.U32.AND P5, PT, R23, R252, PT ;  /* 0x000000fc1700720c */ /* 0x000fe20003fa4070 */
[----:B------:R-:W-:Y:S01]  /*2f60*/  FMUL R25, R173, c[0x0][0x188] ;  /* 0x00006200ad197a20 */ /* 0x000fe20000400000 */
[----:B------:R-:W-:Y:S02]  /*2f70*/  FSEL R15, R15, -INF , !P2 ;  /* 0xff8000000f0f7808 */ /* 0x000fe40005000000 */
[----:B------:R-:W-:Y:S01]  /*2f80*/  IADD3 R27, P2, R198, 0x21, RZ ;  /* 0x00000021c61b7810 */ /* 0x000fe20007f5e0ff */
[----:B------:R-:W-:Y:S01]  /*2f90*/  FMUL R24, R175, c[0x0][0x188] ;  /* 0x00006200af187a20 */ /* 0x000fe20000400000 */
[----:B------:R-:W-:Y:S01]  /*2fa0*/  ISETP.GT.U32.AND.EX P6, PT, R26, RZ, PT, P6 ;  /* 0x000000ff1a00720c */ /* 0x000fe20003fc4160 */
[----:B------:R-:W-:Y:S01]  /*2fb0*/  FMUL R23, R168, c[0x0][0x188] ;  /* 0x00006200a8177a20 */ /* 0x000fe20000400000 */
[C---:B------:R-:W-:Y:S02]  /*2fc0*/  ISETP.GT.U32.AND.EX P3, PT, R26.reuse, RZ, PT, P3 ;  /* 0x000000ff1a00720c */ /* 0x040fe40003f64130 */
[----:B------:R-:W-:-:S02]  /*2fd0*/  ISETP.GT.U32.AND.EX P1, PT, R26, RZ, PT, P1 ;  /* 0x000000ff1a00720c */ /* 0x000fc40003f24110 */
[----:B------:R-:W-:Y:S01]  /*2fe0*/  ISETP.GT.U32.AND.EX P5, PT, R26, RZ, PT, P5 ;  /* 0x000000ff1a00720c */ /* 0x000fe20003fa4150 */
[----:B------:R-:W-:Y:S01]  /*2ff0*/  FMUL R26, R170, c[0x0][0x188] ;  /* 0x00006200aa1a7a20 */ /* 0x000fe20000400000 */
[----:B------:R-:W-:Y:S01]  /*3000*/  FSEL R25, R25, -INF , !P4 ;  /* 0xff80000019197808 */ /* 0x000fe20006000000 */
[----:B------:R-:W-:Y:S01]  /*3010*/  IMAD.X R151, RZ, RZ, R197, P2 ;  /* 0x000000ffff977224 */ /* 0x000fe200010e06c5 */
[----:B------:R-:W-:Y:S01]  /*3020*/  ISETP.GT.U32.AND P4, PT, R27, R2, PT ;  /* 0x000000021b00720c */ /* 0x000fe20003f84070 */
[----:B------:R-:W-:Y:S01]  /*3030*/  FMUL R29, R92, c[0x0][0x188] ;  /* 0x000062005c1d7a20 */ /* 0x000fe20000400000 */
[----:B------:R-:W-:Y:S02]  /*3040*/  FSEL R24, R24, -INF , !P0 ;  /* 0xff80000018187808 */ /* 0x000fe40004000000 */
[----:B------:R-:W-:Y:S01]  /*3050*/  FSEL R23, R23, -INF , !P6 ;  /* 0xff80000017177808 */ /* 0x000fe20007000000 */
[----:B------:R-:W-:Y:S01]  /*3060*/  FMUL R31, R94, c[0x0][0x188] ;  /* 0x000062005e1f7a20 */ /* 0x000fe20000400000 */
[----:B------:R-:W-:-:S02]  /*3070*/  ISETP.GT.U32.AND P0, PT, R27, R193, PT ;  /* 0x000000c11b00720c */ /* 0x000fc40003f04070 */
[C---:B------:R-:W-:Y:S02]  /*3080*/  ISETP.GT.U32.AND P6, PT, R27.reuse, R231, PT ;  /* 0x000000e71b00720c */ /* 0x040fe40003fc4070 */
[----:B------:R-:W-:Y:S01]  /*3090*/  ISETP.GT.U32.AND P2, PT, R27, R252, PT ;  /* 0x000000fc1b00720c */ /* 0x000fe20003f44070 */
[----:B------:R-:W-:Y:S01]  /*30a0*/  FMUL R27, R169, c[0x0][0x188] ;  /* 0x00006200a91b7a20 */ /* 0x000fe20000400000 */
[----:B------:R-:W-:Y:S02]  /*30b0*/  FSEL R26, R26, -INF , !P3 ;  /* 0xff8000001a1a7808 */ /* 0x000fe40005800000 */
[----:B------:R-:W-:Y:S02]  /*30c0*/  IADD3 R92, P3, R198, 0x28, RZ ;  /* 0x00000028c65c7810 */ /* 0x000fe40007f7e0ff */
[----:B------:R-:W-:Y:S02]  /*30d0*/  ISETP.GT.U32.AND.EX P4, PT, R151, RZ, PT, P4 ;  /* 0x000000ff9700720c */ /* 0x000fe40003f84140 */
[----:B------:R-:W-:Y:S01]  /*30e0*/  FSEL R29, R29, -INF , !P1 ;  /* 0xff8000001d1d7808 */ /* 0x000fe20004800000 */
[----:B------:R-:W-:Y:S01]  /*30f0*/  IMAD.X R149, RZ, RZ, R197, P3 ;  /* 0x000000ffff957224 */ /* 0x000fe200018e06c5 */
[----:B------:R-:W-:-:S02]  /*3100*/  FSEL R31, R31, -INF , !P5 ;  /* 0xff8000001f1f7808 */ /* 0x000fc40006800000 */
[----:B------:R-:W-:Y:S02]  /*3110*/  FSEL R27, R27, -INF , !P4 ;  /* 0xff8000001b1b7808 */ /* 0x000fe40006000000 */
[C---:B------:R-:W-:Y:S02]  /*3120*/  ISETP.GT.U32.AND P1, PT, R92.reuse, R2, PT ;  /* 0x000000025c00720c */ /* 0x040fe40003f24070 */
[C---:B------:R-:W-:Y:S02]  /*3130*/  ISETP.GT.U32.AND P5, PT, R92.reuse, R193, PT ;  /* 0x000000c15c00720c */ /* 0x040fe40003fa4070 */
[C---:B------:R-:W-:Y:S02]  /*3140*/  ISETP.GT.U32.AND P4, PT, R92.reuse, R231, PT ;  /* 0x000000e75c00720c */ /* 0x040fe40003f84070 */
[----:B------:R-:W-:Y:S01]  /*3150*/  ISETP.GT.U32.AND P3, PT, R92, R252, PT ;  /* 0x000000fc5c00720c */ /* 0x000fe20003f64070 */
[----:B------:R-:W-:Y:S01]  /*3160*/  FMUL R92, R171, c[0x0][0x188] ;  /* 0x00006200ab5c7a20 */ /* 0x000fe20000400000 */
[----:B------:R-:W-:Y:S01]  /*3170*/  ISETP.GT.U32.AND.EX P0, PT, R151, RZ, PT, P0 ;  /* 0x000000ff9700720c */ /* 0x000fe20003f04100 */
[----:B------:R-:W-:Y:S01]  /*3180*/  FMUL R93, R93, c[0x0][0x188] ;  /* 0x000062005d5d7a20 */ /* 0x000fe20000400000 */
[----:B------:R-:W-:-:S02]  /*3190*/  ISETP.GT.U32.AND.EX P6, PT, R151, RZ, PT, P6 ;  /* 0x000000ff9700720c */ /* 0x000fc40003fc4160 */
[----:B------:R-:W-:Y:S02]  /*31a0*/  FSEL R92, R92, -INF , !P0 ;  /* 0xff8000005c5c7808 */ /* 0x000fe40004000000 */
[----:B------:R-:W-:Y:S01]  /*31b0*/  IADD3 R168, P0, R198, 0x29, RZ ;  /* 0x00000029c6a87810 */ /* 0x000fe20007f1e0ff */
[----:B------:R-:W-:Y:S01]  /*31c0*/  FMUL R95, R95, c[0x0][0x188] ;  /* 0x000062005f5f7a20 */ /* 0x000fe20000400000 */
[----:B------:R-:W-:Y:S01]  /*31d0*/  ISETP.GT.U32.AND.EX P2, PT, R151, RZ, PT, P2 ;  /* 0x000000ff9700720c */ /* 0x000fe20003f44120 */
[----:B------:R-:W-:Y:S01]  /*31e0*/  FMUL R94, R140, c[0x0][0x188] ;  /* 0x000062008c5e7a20 */ /* 0x000fe20000400000 */
[----:B------:R-:W-:Y:S01]  /*31f0*/  ISETP.GT.U32.AND.EX P1, PT, R149, RZ, PT, P1 ;  /* 0x000000ff9500720c */ /* 0x000fe20003f24110 */
[----:B------:R-:W-:Y:S01]  /*3200*/  FMUL R142, R142, c[0x0][0x188] ;  /* 0x000062008e8e7a20 */ /* 0x000fe20000400000 */
[----:B------:R-:W-:Y:S01]  /*3210*/  FSEL R93, R93, -INF , !P6 ;  /* 0xff8000005d5d7808 */ /* 0x000fe20007000000 */
[----:B------:R-:W-:Y:S01]  /*3220*/  IMAD.X R151, RZ, RZ, R197, P0 ;  /* 0x000000ffff977224 */ /* 0x000fe200000e06c5 */
[----:B------:R-:W-:-:S02]  /*3230*/  ISETP.GT.U32.AND.EX P5, PT, R149, RZ, PT, P5 ;  /* 0x000000ff9500720c */ /* 0x000fc40003fa4150 */
[----:B------:R-:W-:Y:S01]  /*3240*/  ISETP.GT.U32.AND P6, PT, R168, R2, PT ;  /* 0x00000002a800720c */ /* 0x000fe20003fc4070 */
[----:B------:R-:W-:Y:S01]  /*3250*/  FMUL R140, R120, c[0x0][0x188] ;  /* 0x00006200788c7a20 */ /* 0x000fe20000400000 */
[----:B------:R-:W-:Y:S02]  /*3260*/  FSEL R95, R95, -INF , !P2 ;  /* 0xff8000005f5f7808 */ /* 0x000fe40005000000 */
[----:B------:R-:W-:Y:S02]  /*3270*/  FSEL R94, R94, -INF , !P1 ;  /* 0xff8000005e5e7808 */ /* 0x000fe40004800000 */
[C---:B------:R-:W-:Y:S02]  /*3280*/  ISETP.GT.U32.AND.EX P4, PT, R149.reuse, RZ, PT, P4 ;  /* 0x000000ff9500720c */ /* 0x040fe40003f84140 */
[----:B------:R-:W-:Y:S01]  /*3290*/  ISETP.GT.U32.AND.EX P3, PT, R149, RZ, PT, P3 ;  /* 0x000000ff9500720c */ /* 0x000fe20003f64130 */
[----:B------:R-:W-:Y:S01]  /*32a0*/  FMUL R149, R122, c[0x0][0x188] ;  /* 0x000062007a957a20 */ /* 0x000fe20000400000 */
[----:B------:R-:W-:-:S02]  /*32b0*/  ISETP.GT.U32.AND P2, PT, R168, R193, PT ;  /* 0x000000c1a800720c */ /* 0x000fc40003f44070 */
[C---:B------:R-:W-:Y:S02]  /*32c0*/  ISETP.GT.U32.AND P1, PT, R168.reuse, R231, PT ;  /* 0x000000e7a800720c */ /* 0x040fe40003f24070 */
[----:B------:R-:W-:Y:S01]  /*32d0*/  ISETP.GT.U32.AND P0, PT, R168, R252, PT ;  /* 0x000000fca800720c */ /* 0x000fe20003f04070 */
[----:B------:R-:W-:Y:S01]  /*32e0*/  FMUL R168, R141, c[0x0][0x188] ;  /* 0x000062008da87a20 */ /* 0x000fe20000400000 */
[----:B------:R-:W-:Y:S02]  /*32f0*/  FSEL R120, R142, -INF , !P5 ;  /* 0xff8000008e787808 */ /* 0x000fe40006800000 */
[----:B------:R-:W-:Y:S02]  /*3300*/  ISETP.GT.U32.AND.EX P6, PT, R151, RZ, PT, P6 ;  /* 0x000000ff9700720c */ /* 0x000fe40003fc4160 */
[----:B------:R-:W-:Y:S01]  /*3310*/  IADD3 R142, P5, R198, 0x30, RZ ;  /* 0x00000030c68e7810 */ /* 0x000fe20007fbe0ff */
[----:B------:R-:W-:Y:S01]  /*3320*/  FMUL R143, R143, c[0x0][0x188] ;  /* 0x000062008f8f7a20 */ /* 0x000fe20000400000 */
[----:B------:R-:W-:-:S02]  /*3330*/  FSEL R122, R140, -INF , !P4 ;  /* 0xff8000008c7a7808 */ /* 0x000fc40006000000 */
[----:B------:R-:W-:Y:S02]  /*3340*/  FSEL R141, R149, -INF , !P3 ;  /* 0xff800000958d7808 */ /* 0x000fe40005800000 */
[----:B------:R-:W-:Y:S02]  /*3350*/  ISETP.GT.U32.AND.EX P2, PT, R151, RZ, PT, P2 ;  /* 0x000000ff9700720c */ /* 0x000fe40003f44120 */
[----:B------:R-:W-:Y:S02]  /*3360*/  FSEL R140, R168, -INF , !P6 ;  /* 0xff800000a88c7808 */ /* 0x000fe40007000000 */
[----:B------:R-:W-:Y:S02]  /*3370*/  IADD3.X R149, RZ, R197, RZ, P5, !PT ;  /* 0x000000c5ff957210 */ /* 0x000fe40002ffe4ff */
[C---:B------:R-:W-:Y:S02]  /*3380*/  ISETP.GT.U32.AND P4, PT, R142.reuse, R2, PT ;  /* 0x000000028e00720c */ /* 0x040fe40003f84070 */
[----:B------:R-:W-:-:S02]  /*3390*/  ISETP.GT.U32.AND P3, PT, R142, R193, PT ;  /* 0x000000c18e00720c */ /* 0x000fc40003f64070 */
[C---:B------:R-:W-:Y:S02]  /*33a0*/  ISETP.GT.U32.AND P6, PT, R142.reuse, R231, PT ;  /* 0x000000e78e00720c */ /* 0x040fe40003fc4070 */
[----:B------:R-:W-:Y:S01]  /*33b0*/  ISETP.GT.U32.AND P5, PT, R142, R252, PT ;  /* 0x000000fc8e00720c */ /* 0x000fe20003fa4070 */
[----:B------:R-:W-:Y:S01]  /*33c0*/  FMUL R142, R121, c[0x0][0x188] ;  /* 0x00006200798e7a20 */ /* 0x000fe20000400000 */
[----:B------:R-:W-:Y:S01]  /*33d0*/  FSEL R121, R143, -INF , !P2 ;  /* 0xff8000008f797808 */ /* 0x000fe20005000000 */
[----:B------:R-:W-:Y:S01]  /*33e0*/  FMUL R123, R123, c[0x0][0x188] ;  /* 0x000062007b7b7a20 */ /* 0x000fe20000400000 */
[C---:B------:R-:W-:Y:S02]  /*33f0*/  ISETP.GT.U32.AND.EX P1, PT, R151.reuse, RZ, PT, P1 ;  /* 0x000000ff9700720c */ /* 0x040fe40003f24110 */
[----:B------:R-:W-:Y:S01]  /*3400*/  IADD3 R143, P2, R198, 0x31, RZ ;  /* 0x00000031c68f7810 */ /* 0x000fe20007f5e0ff */
[----:B------:R-:W-:Y:S01]  /*3410*/  FMUL R202, R96, c[0x0][0x188] ;  /* 0x0000620060ca7a20 */ /* 0x000fe20000400000 */
[----:B------:R-:W-:Y:S01]  /*3420*/  ISETP.GT.U32.AND.EX P0, PT, R151, RZ, PT, P0 ;  /* 0x000000ff9700720c */ /* 0x000fe20003f04100 */
[----:B------:R-:W-:Y:S01]  /*3430*/  FMUL R98, R98, c[0x0][0x188] ;  /* 0x0000620062627a20 */ /* 0x000fe20000400000 */
[----:B------:R-:W-:Y:S01]  /*3440*/  FSEL R96, R142, -INF , !P1 ;  /* 0xff8000008e607808 */ /* 0x000fe20004800000 */
[----:B------:R-:W-:Y:S01]  /*3450*/  IMAD.X R142, RZ, RZ, R197, P2 ;  /* 0x000000ffff8e7224 */ /* 0x000fe200010e06c5 */
[----:B------:R-:W-:-:S02]  /*3460*/  ISETP.GT.U32.AND.EX P3, PT, R149, RZ, PT, P3 ;  /* 0x000000ff9500720c */ /* 0x000fc40003f64130 */
[----:B------:R-:W-:Y:S02]  /*3470*/  ISETP.GT.U32.AND P1, PT, R143, R2, PT ;  /* 0x000000028f00720c */ /* 0x000fe40003f24070 */
[----:B------:R-:W-:Y:S01]  /*3480*/  FSEL R123, R123, -INF , !P0 ;  /* 0xff8000007b7b7808 */ /* 0x000fe20004000000 */
[----:B------:R-:W-:Y:S01]  /*3490*/  FMUL R36, R36, c[0x0][0x188] ;  /* 0x0000620024247a20 */ /* 0x000fe20000400000 */
[----:B------:R-:W-:Y:S01]  /*34a0*/  ISETP.GT.U32.AND.EX P4, PT, R149, RZ, PT, P4 ;  /* 0x000000ff9500720c */ /* 0x000fe20003f84140 */
[----:B------:R-:W-:Y:S01]  /*34b0*/  FMUL R190, R38, c[0x0][0x188] ;  /* 0x0000620026be7a20 */ /* 0x000fe20000400000 */
[----:B------:R-:W-:Y:S01]  /*34c0*/  ISETP.GT.U32.AND P0, PT, R143, R193, PT ;  /* 0x000000c18f00720c */ /* 0x000fe20003f04070 */
[----:B------:R-:W-:Y:S01]  /*34d0*/  FMUL R97, R97, c[0x0][0x188] ;  /* 0x0000620061617a20 */ /* 0x000fe20000400000 */
[----:B------:R-:W-:Y:S01]  /*34e0*/  FSEL R200, R98, -INF , !P3 ;  /* 0xff80000062c87808 */ /* 0x000fe20005800000 */
[----:B------:R-:W-:Y:S01]  /*34f0*/  FMUL R99, R99, c[0x0][0x188] ;  /* 0x0000620063637a20 */ /* 0x000fe20000400000 */
[----:B------:R-:W-:-:S02]  /*3500*/  ISETP.GT.U32.AND.EX P6, PT, R149, RZ, PT, P6 ;  /* 0x000000ff9500720c */ /* 0x000fc40003fc4160 */
[----:B------:R-:W-:Y:S02]  /*3510*/  IADD3 R38, P3, R198, 0x38, RZ ;  /* 0x00000038c6267810 */ /* 0x000fe40007f7e0ff */
[----:B------:R-:W-:Y:S02]  /*3520*/  ISETP.GT.U32.AND.EX P5, PT, R149, RZ, PT, P5 ;  /* 0x000000ff9500720c */ /* 0x000fe40003fa4150 */
[----:B------:R-:W-:Y:S02]  /*3530*/  ISETP.GT.U32.AND.EX P1, PT, R142, RZ, PT, P1 ;  /* 0x000000ff8e00720c */ /* 0x000fe40003f24110 */
[----:B------:R-:W-:Y:S02]  /*3540*/  FSEL R202, R202, -INF , !P4 ;  /* 0xff800000caca7808 */ /* 0x000fe40006000000 */
[----:B------:R-:W-:Y:S02]  /*3550*/  ISETP.GT.U32.AND.EX P0, PT, R142, RZ, PT, P0 ;  /* 0x000000ff8e00720c */ /* 0x000fe40003f04100 */
[----:B------:R-:W-:-:S02]  /*3560*/  ISETP.GT.U32.AND P4, PT, R143, R231, PT ;  /* 0x000000e78f00720c */ /* 0x000fc40003f84070 */
[----:B------:R-:W-:Y:S01]  /*3570*/  FSEL R192, R36, -INF , !P6 ;  /* 0xff80000024c07808 */ /* 0x000fe20007000000 */
[----:B------:R-:W-:Y:S01]  /*3580*/  IMAD.X R36, RZ, RZ, R197, P3 ;  /* 0x000000ffff247224 */ /* 0x000fe200018e06c5 */
[----:B------:R-:W-:Y:S01]  /*3590*/  ISETP.GT.U32.AND P2, PT, R143, R252, PT ;  /* 0x000000fc8f00720c */ /* 0x000fe20003f44070 */
[----:B------:R-:W-:Y:S01]  /*35a0*/  FMUL R37, R37, c[0x0][0x188] ;  /* 0x0000620025257a20 */ /* 0x000fe20000400000 */
[----:B------:R-:W-:Y:S02]  /*35b0*/  FSEL R190, R190, -INF , !P5 ;  /* 0xff800000bebe7808 */ /* 0x000fe40006800000 */
[----:B------:R-:W-:Y:S02]  /*35c0*/  FSEL R195, R97, -INF , !P1 ;  /* 0xff80000061c37808 */ /* 0x000fe40004800000 */
[C---:B------:R-:W-:Y:S02]  /*35d0*/  ISETP.GT.U32.AND P6, PT, R38.reuse, R2, PT ;  /* 0x000000022600720c */ /* 0x040fe40003fc4070 */
[----:B------:R-:W-:-:S02]  /*35e0*/  ISETP.GT.U32.AND P5, PT, R38, R193, PT ;  /* 0x000000c12600720c */ /* 0x000fc40003fa4070 */
[C---:B------:R-:W-:Y:S02]  /*35f0*/  ISETP.GT.U32.AND P1, PT, R38.reuse, R231, PT ;  /* 0x000000e72600720c */ /* 0x040fe40003f24070 */
[----:B------:R-:W-:Y:S02]  /*3600*/  ISETP.GT.U32.AND P3, PT, R38, R252, PT ;  /* 0x000000fc2600720c */ /* 0x000fe40003f64070 */
[----:B------:R-:W-:Y:S01]  /*3610*/  FSEL R188, R99, -INF , !P0 ;  /* 0xff80000063bc7808 */ /* 0x000fe20004000000 */
[----:B------:R-:W-:Y:S01]  /*3620*/  FMUL R39, R39, c[0x0][0x188] ;  /* 0x0000620027277a20 */ /* 0x000fe20000400000 */
[----:B------:R-:W-:Y:S02]  /*3630*/  ISETP.GT.U32.AND.EX P4, PT, R142, RZ, PT, P4 ;  /* 0x000000ff8e00720c */ /* 0x000fe40003f84140 */
[----:B------:R-:W-:Y:S01]  /*3640*/  IADD3 R38, P0, R198, 0x39, RZ ;  /* 0x00000039c6267810 */ /* 0x000fe20007f1e0ff */
[----:B------:R-:W-:Y:S01]  /*3650*/  FMUL R112, R112, c[0x0][0x188] ;  /* 0x0000620070707a20 */ /* 0x000fe20000400000 */
[----:B------:R-:W-:Y:S01]  /*3660*/  ISETP.GT.U32.AND.EX P2, PT, R142, RZ, PT, P2 ;  /* 0x000000ff8e00720c */ /* 0x000fe20003f44120 */
[----:B------:R-:W-:Y:S01]  /*3670*/  FMUL R114, R114, c[0x0][0x188] ;  /* 0x0000620072727a20 */ /* 0x000fe20000400000 */
[----:B------:R-:W-:-:S02]  /*3680*/  ISETP.GT.U32.AND.EX P6, PT, R36, RZ, PT, P6 ;  /* 0x000000ff2400720c */ /* 0x000fc40003fc4160 */
[----:B------:R-:W-:Y:S01]  /*3690*/  FSEL R180, R37, -INF , !P4 ;  /* 0xff80000025b47808 */ /* 0x000fe20006000000 */
[----:B------:R-:W-:Y:S01]  /*36a0*/  IMAD.X R37, RZ, RZ, R197, P0 ;  /* 0x000000ffff257224 */ /* 0x000fe200000e06c5 */
[----:B------:R-:W-:Y:S02]  /*36b0*/  ISETP.GT.U32.AND.EX P5, PT, R36, RZ, PT, P5 ;  /* 0x000000ff2400720c */ /* 0x000fe40003fa4150 */
[C---:B------:R-:W-:Y:S02]  /*36c0*/  ISETP.GT.U32.AND P4, PT, R38.reuse, R2, PT ;  /* 0x000000022600720c */ /* 0x040fe40003f84070 */
[----:B------:R-:W-:Y:S02]  /*36d0*/  FSEL R179, R39, -INF , !P2 ;  /* 0xff80000027b37808 */ /* 0x000fe40005000000 */
[----:B------:R-:W-:Y:S01]  /*36e0*/  ISETP.GT.U32.AND P2, PT, R38, R193, PT ;  /* 0x000000c12600720c */ /* 0x000fe20003f44070 */
[----:B------:R-:W-:Y:S01]  /*36f0*/  FMUL R84, R84, c[0x0][0x188] ;  /* 0x0000620054547a20 */ /* 0x000fe20000400000 */
[----:B------:R-:W-:Y:S01]  /*3700*/  FSEL R182, R112, -INF , !P6 ;  /* 0xff80000070b67808 */ /* 0x000fe20007000000 */
[----:B------:R-:W-:Y:S01]  /*3710*/  FMUL R86, R86, c[0x0][0x188] ;  /* 0x0000620056567a20 */ /* 0x000fe20000400000 */
[C---:B------:R-:W-:Y:S01]  /*3720*/  ISETP.GT.U32.AND P6, PT, R38.reuse, R231, PT ;  /* 0x000000e72600720c */ /* 0x040fe20003fc4070 */
[----:B------:R-:W-:Y:S01]  /*3730*/  FMUL R113, R113, c[0x0][0x188] ;  /* 0x0000620071717a20 */ /* 0x000fe20000400000 */
[----:B------:R-:W-:Y:S01]  /*3740*/  ISETP.GT.U32.AND P0, PT, R38, R252, PT ;  /* 0x000000fc2600720c */ /* 0x000fe20003f04070 */
[----:B------:R-:W-:Y:S01]  /*3750*/  FMUL R115, R115, c[0x0][0x188] ;  /* 0x0000620073737a20 */ /* 0x000fe20000400000 */
[----:B------:R-:W-:-:S02]  /*3760*/  FSEL R176, R114, -INF , !P5 ;  /* 0xff80000072b07808 */ /* 0x000fc40006800000 */
[C---:B------:R-:W-:Y:S02]  /*3770*/  ISETP.GT.U32.AND.EX P1, PT, R36.reuse, RZ, PT, P1 ;  /* 0x000000ff2400720c */ /* 0x040fe40003f24110 */
[----:B------:R-:W-:Y:S02]  /*3780*/  ISETP.GT.U32.AND.EX P3, PT, R36, RZ, PT, P3 ;  /* 0x000000ff2400720c */ /* 0x000fe40003f64130 */
[C---:B------:R-:W-:Y:S02]  /*3790*/  ISETP.GT.U32.AND.EX P4, PT, R37.reuse, RZ, PT, P4 ;  /* 0x000000ff2500720c */ /* 0x040fe40003f84140 */
[----:B------:R-:W-:Y:S02]  /*37a0*/  IADD3 R38, P5, R198, 0x40, RZ ;  /* 0x00000040c6267810 */ /* 0x000fe40007fbe0ff */
[----:B------:R-:W-:Y:S02]  /*37b0*/  IADD3 R112, R2, 0x8, RZ ;  /* 0x0000000802707810 */ /* 0x000fe40007ffe0ff */
[----:B------:R-:W-:-:S02]  /*37c0*/  ISETP.GT.U32.AND.EX P2, PT, R37, RZ, PT, P2 ;  /* 0x000000ff2500720c */ /* 0x000fc40003f44120 */
[----:B------:R-:W-:Y:S02]  /*37d0*/  FSEL R172, R84, -INF , !P1 ;  /* 0xff80000054ac7808 */ /* 0x000fe40004800000 */
[----:B------:R-:W-:Y:S02]  /*37e0*/  FSEL R171, R86, -INF , !P3 ;  /* 0xff80000056ab7808 */ /* 0x000fe40005800000 */
[----:B------:R-:W-:Y:S02]  /*37f0*/  FSEL R174, R113, -INF , !P4 ;  /* 0xff80000071ae7808 */ /* 0x000fe40006000000 */
[----:B------:R-:W-:Y:S01]  /*3800*/  IADD3.X R36, RZ, R197, RZ, P5, !PT ;  /* 0x000000c5ff247210 */ /* 0x000fe20002ffe4ff */
[----:B------:R-:W-:Y:S01]  /*3810*/  FMUL R85, R85, c[0x0][0x188] ;  /* 0x0000620055557a20 */ /* 0x000fe20000400000 */
[C---:B------:R-:W-:Y:S02]  /*3820*/  ISETP.GT.U32.AND P1, PT, R38.reuse, R2, PT ;  /* 0x000000022600720c */ /* 0x040fe40003f24070 */
[----:B------:R-:W-:-:S02]  /*3830*/  ISETP.GT.U32.AND P3, PT, R38, R112, PT ;  /* 0x000000702600720c */ /* 0x000fc40003f64070 */
[C---:B------:R-:W-:Y:S02]  /*3840*/  ISETP.GT.U32.AND P4, PT, R38.reuse, R231, PT ;  /* 0x000000e72600720c */ /* 0x040fe40003f84070 */
[----:B------:R-:W-:Y:S02]  /*3850*/  ISETP.GT.U32.AND P5, PT, R38, R252, PT ;  /* 0x000000fc2600720c */ /* 0x000fe40003fa4070 */
[----:B------:R-:W-:Y:S01]  /*3860*/  FSEL R168, R115, -INF , !P2 ;  /* 0xff80000073a87808 */ /* 0x000fe20005000000 */
[----:B------:R-:W-:Y:S01]  /*3870*/  FMUL R87, R87, c[0x0][0x188] ;  /* 0x0000620057577a20 */ /* 0x000fe20000400000 */
[----:B------:R-:W-:Y:S01]  /*3880*/  IADD3 R38, P2, R198, 0x41, RZ ;  /* 0x00000041c6267810 */ /* 0x000fe20007f5e0ff */
[----:B------:R-:W-:Y:S01]  /*3890*/  FMUL R68, R68, c[0x0][0x188] ;  /* 0x0000620044447a20 */ /* 0x000fe20000400000 */
[C---:B------:R-:W-:Y:S01]  /*38a0*/  ISETP.GT.U32.AND.EX P6, PT, R37.reuse, RZ, PT, P6 ;  /* 0x000000ff2500720c */ /* 0x040fe20003fc4160 */
[----:B------:R-:W-:Y:S01]  /*38b0*/  FMUL R70, R70, c[0x0][0x188] ;  /* 0x0000620046467a20 */ /* 0x000fe20000400000 */
[----:B------:R-:W-:-:S02]  /*38c0*/  ISETP.GT.U32.AND.EX P0, PT, R37, RZ, PT, P0 ;  /* 0x000000ff2500720c */ /* 0x000fc40003f04100 */
[C---:B------:R-:W-:Y:S01]  /*38d0*/  ISETP.GT.U32.AND.EX P1, PT, R36.reuse, RZ, PT, P1 ;  /* 0x000000ff2400720c */ /* 0x040fe20003f24110 */
[----:B------:R-:W-:Y:S01]  /*38e0*/  IMAD.X R37, RZ, RZ, R197, P2 ;  /* 0x000000ffff257224 */ /* 0x000fe200010e06c5 */
[----:B------:R-:W-:Y:S02]  /*38f0*/  ISETP.GT.U32.AND.EX P3, PT, R36, RZ, PT, P3 ;  /* 0x000000ff2400720c */ /* 0x000fe40003f64130 */
[----:B------:R-:W-:Y:S02]  /*3900*/  FSEL R151, R85, -INF , !P6 ;  /* 0xff80000055977808 */ /* 0x000fe40007000000 */
[C---:B------:R-:W-:Y:S02]  /*3910*/  ISETP.GT.U32.AND P6, PT, R38.reuse, R2, PT ;  /* 0x000000022600720c */ /* 0x040fe40003fc4070 */
[----:B------:R-:W-:Y:S02]  /*3920*/  FSEL R149, R87, -INF , !P0 ;  /* 0xff80000057957808 */ /* 0x000fe40004000000 */
[----:B------:R-:W-:-:S02]  /*3930*/  ISETP.GT.U32.AND P0, PT, R38, R112, PT ;  /* 0x000000702600720c */ /* 0x000fc40003f04070 */
[----:B------:R-:W-:Y:S01]  /*3940*/  FSEL R220, R68, -INF , !P1 ;  /* 0xff80000044dc7808 */ /* 0x000fe20004800000 */
[----:B------:R-:W-:Y:S01]  /*3950*/  FMUL R108, R108, c[0x0][0x188] ;  /* 0x000062006c6c7a20 */ /* 0x000fe20000400000 */
[----:B------:R-:W-:Y:S01]  /*3960*/  ISETP.GT.U32.AND P1, PT, R38, R231, PT ;  /* 0x000000e72600720c */ /* 0x000fe20003f24070 */
[----:B------:R-:W-:Y:S01]  /*3970*/  FMUL R110, R110, c[0x0][0x188] ;  /* 0x000062006e6e7a20 */ /* 0x000fe20000400000 */
[----:B------:R-:W-:Y:S01]  /*3980*/  ISETP.GT.U32.AND P2, PT, R38, R252, PT ;  /* 0x000000fc2600720c */ /* 0x000fe20003f44070 */
[----:B------:R-:W-:Y:S01]  /*3990*/  FMUL R69, R69, c[0x0][0x188] ;  /* 0x0000620045457a20 */ /* 0x000fe20000400000 */
[----:B------:R-:W-:Y:S01]  /*39a0*/  FSEL R217, R70, -INF , !P3 ;  /* 0xff80000046d97808 */ /* 0x000fe20005800000 */
[----:B------:R-:W-:Y:S01]  /*39b0*/  FMUL R71, R71, c[0x0][0x188] ;  /* 0x0000620047477a20 */ /* 0x000fe20000400000 */
[----:B------:R-:W-:Y:S02]  /*39c0*/  IADD3 R38, P3, R198, 0x48, RZ ;  /* 0x00000048c6267810 */ /* 0x000fe40007f7e0ff */
[----:B------:R-:W-:-:S02]  /*39d0*/  ISETP.GT.U32.AND.EX P4, PT, R36, RZ, PT, P4 ;  /* 0x000000ff2400720c */ /* 0x000fc40003f84140 */
[----:B------:R-:W-:Y:S02]  /*39e0*/  ISETP.GT.U32.AND.EX P5, PT, R36, RZ, PT, P5 ;  /* 0x000000ff2400720c */ /* 0x000fe40003fa4150 */
[C---:B------:R-:W-:Y:S02]  /*39f0*/  ISETP.GT.U32.AND.EX P6, PT, R37.reuse, RZ, PT, P6 ;  /* 0x000000ff2500720c */ /* 0x040fe40003fc4160 */
[----:B------:R-:W-:Y:S01]  /*3a00*/  ISETP.GT.U32.AND.EX P0, PT, R37, RZ, PT, P0 ;  /* 0x000000ff2500720c */ /* 0x000fe20003f04100 */
[----:B------:R-:W-:Y:S01]  /*3a10*/  IMAD.X R36, RZ, RZ, R197, P3 ;  /* 0x000000ffff247224 */ /* 0x000fe200018e06c5 */
[----:B------:R-:W-:Y:S02]  /*3a20*/  FSEL R215, R108, -INF , !P4 ;  /* 0xff8000006cd77808 */ /* 0x000fe40006000000 */
[----:B------:R-:W-:Y:S02]  /*3a30*/  FSEL R224, R110, -INF , !P5 ;  /* 0xff8000006ee07808 */ /* 0x000fe40006800000 */
[----:B------:R-:W-:Y:S01]  /*3a40*/  FSEL R216, R69, -INF , !P6 ;  /* 0xff80000045d87808 */ /* 0x000fe20007000000 */
[----:B------:R-:W-:Y:S01]  /*3a50*/  FMUL R109, R109, c[0x0][0x188] ;  /* 0x000062006d6d7a20 */ /* 0x000fe20000400000 */
[----:B------:R-:W-:-:S02]  /*3a60*/  ISETP.GT.U32.AND P4, PT, R38, R2, PT ;  /* 0x000000022600720c */ /* 0x000fc40003f84070 */
[C---:B------:R-:W-:Y:S02]  /*3a70*/  ISETP.GT.U32.AND P5, PT, R38.reuse, R112, PT ;  /* 0x000000702600720c */ /* 0x040fe40003fa4070 */
[C---:B------:R-:W-:Y:S02]  /*3a80*/  ISETP.GT.U32.AND P6, PT, R38.reuse, R231, PT ;  /* 0x000000e72600720c */ /* 0x040fe40003fc4070 */
[----:B------:R-:W-:Y:S02]  /*3a90*/  ISETP.GT.U32.AND P3, PT, R38, R252, PT ;  /* 0x000000fc2600720c */ /* 0x000fe40003f64070 */
[----:B------:R-:W-:Y:S01]  /*3aa0*/  FSEL R213, R71, -INF , !P0 ;  /* 0xff80000047d57808 */ /* 0x000fe20004000000 */
[----:B------:R-:W-:Y:S01]  /*3ab0*/  FMUL R111, R111, c[0x0][0x188] ;  /* 0x000062006f6f7a20 */ /* 0x000fe20000400000 */
[----:B------:R-:W-:Y:S02]  /*3ac0*/  IADD3 R38, P0, R198, 0x49, RZ ;  /* 0x00000049c6267810 */ /* 0x000fe40007f1e0ff */
[C---:B------:R-:W-:Y:S01]  /*3ad0*/  ISETP.GT.U32.AND.EX P1, PT, R37.reuse, RZ, PT, P1 ;  /* 0x000000ff2500720c */ /* 0x040fe20003f24110 */
[----:B------:R-:W-:Y:S01]  /*3ae0*/  FMUL R64, R64, c[0x0][0x188] ;  /* 0x0000620040407a20 */ /* 0x000fe20000400000 */
[----:B------:R-:W-:Y:S01]  /*3af0*/  ISETP.GT.U32.AND.EX P2, PT, R37, RZ, PT, P2 ;  /* 0x000000ff2500720c */ /* 0x000fe20003f44120 */
[----:B------:R-:W-:Y:S01]  /*3b00*/  FMUL R66, R66, c[0x0][0x188] ;  /* 0x0000620042427a20 */ /* 0x000fe20000400000 */
[----:B------:R-:W-:Y:S01]  /*3b10*/  ISETP.GT.U32.AND.EX P4, PT, R36, RZ, PT, P4 ;  /* 0x000000ff2400720c */ /* 0x000fe20003f84140 */
[----:B------:R-:W-:Y:S01]  /*3b20*/  IMAD.X R37, RZ, RZ, R197, P0 ;  /* 0x000000ffff257224 */ /* 0x000fe200000e06c5 */
[----:B------:R-:W-:-:S02]  /*3b30*/  FSEL R211, R109, -INF , !P1 ;  /* 0xff8000006dd37808 */ /* 0x000fc40004800000 */
        /* <DEDUP_REMOVED lines=16> */
[----:B------:R-:W-:Y:S02]  /*3c40*/  ISETP.GT.U32.AND.EX P2, PT, R37, RZ, PT, P2 ;  /* 0x000000ff2500720c */ /* 0x000fe40003f44120 */
[----:B------:R-:W-:-:S02]  /*3c50*/  FSEL R210, R124, -INF , !P6 ;  /* 0xff8000007cd27808 */ /* 0x000fc40007000000 */
[----:B------:R-:W-:Y:S02]  /*3c60*/  FSEL R222, R126, -INF , !P3 ;  /* 0xff8000007ede7808 */ /* 0x000fe40005800000 */
[----:B------:R-:W-:Y:S02]  /*3c70*/  FSEL R206, R65, -INF , !P1 ;  /* 0xff80000041ce7808 */ /* 0x000fe40004800000 */
[----:B------:R-:W-:Y:S01]  /*3c80*/  IADD3.X R36, RZ, R197, RZ, P5, !PT ;  /* 0x000000c5ff247210 */ /* 0x000fe20002ffe4ff */
[----:B------:R-:W-:Y:S01]  /*3c90*/  FMUL R125, R125, c[0x0][0x188] ;  /* 0x000062007d7d7a20 */ /* 0x000fe20000400000 */
[C---:B------:R-:W-:Y:S02]  /*3ca0*/  ISETP.GT.U32.AND P6, PT, R38.reuse, R2, PT ;  /* 0x000000022600720c */ /* 0x040fe40003fc4070 */
[C---:B------:R-:W-:Y:S02]  /*3cb0*/  ISETP.GT.U32.AND P3, PT, R38.reuse, R112, PT ;  /* 0x000000702600720c */ /* 0x040fe40003f64070 */
[----:B------:R-:W-:-:S02]  /*3cc0*/  ISETP.GT.U32.AND P1, PT, R38, R231, PT ;  /* 0x000000e72600720c */ /* 0x000fc40003f24070 */
[----:B------:R-:W-:Y:S02]  /*3cd0*/  ISETP.GT.U32.AND P5, PT, R38, R252, PT ;  /* 0x000000fc2600720c */ /* 0x000fe40003fa4070 */
[----:B------:R-:W-:Y:S01]  /*3ce0*/  FSEL R205, R67, -INF , !P2 ;  /* 0xff80000043cd7808 */ /* 0x000fe20005000000 */
[----:B------:R-:W-:Y:S01]  /*3cf0*/  FMUL R127, R127, c[0x0][0x188] ;  /* 0x000062007f7f7a20 */ /* 0x000fe20000400000 */
[----:B------:R-:W-:Y:S01]  /*3d00*/  IADD3 R38, P2, R198, 0x51, RZ ;  /* 0x00000051c6267810 */ /* 0x000fe20007f5e0ff */
[----:B------:R-:W-:Y:S01]  /*3d10*/  FMUL R52, R52, c[0x0][0x188] ;  /* 0x0000620034347a20 */ /* 0x000fe20000400000 */
[C---:B------:R-:W-:Y:S01]  /*3d20*/  ISETP.GT.U32.AND.EX P4, PT, R37.reuse, RZ, PT, P4 ;  /* 0x000000ff2500720c */ /* 0x040fe20003f84140 */
[----:B------:R-:W-:Y:S01]  /*3d30*/  FMUL R54, R54, c[0x0][0x188] ;  /* 0x0000620036367a20 */ /* 0x000fe20000400000 */
[----:B------:R-:W-:Y:S01]  /*3d40*/  ISETP.GT.U32.AND.EX P0, PT, R37, RZ, PT, P0 ;  /* 0x000000ff2500720c */ /* 0x000fe20003f04100 */
[----:B------:R-:W-:Y:S01]  /*3d50*/  BAR.SYNC.DEFER_BLOCKING 0x0 ;  /* 0x0000000000007b1d */ /* 0x000fe20000010000 */
[C---:B------:R-:W-:Y:S01]  /*3d60*/  ISETP.GT.U32.AND.EX P6, PT, R36.reuse, RZ, PT, P6 ;  /* 0x000000ff2400720c */ /* 0x040fe20003fc4160 */
[----:B------:R-:W-:Y:S01]  /*3d70*/  IMAD.X R37, RZ, RZ, R197, P2 ;  /* 0x000000ffff257224 */ /* 0x000fe200010e06c5 */
[----:B------:R-:W-:-:S02]  /*3d80*/  ISETP.GT.U32.AND.EX P3, PT, R36, RZ, PT, P3 ;  /* 0x000000ff2400720c */ /* 0x000fc40003f64130 */
[----:B------:R-:W-:Y:S02]  /*3d90*/  FSEL R214, R125, -INF , !P4 ;  /* 0xff8000007dd67808 */ /* 0x000fe40006000000 */
[C---:B------:R-:W-:Y:S02]  /*3da0*/  ISETP.GT.U32.AND P4, PT, R38.reuse, R2, PT ;  /* 0x000000022600720c */ /* 0x040fe40003f84070 */
[----:B------:R-:W-:Y:S02]  /*3db0*/  FSEL R221, R127, -INF , !P0 ;  /* 0xff8000007fdd7808 */ /* 0x000fe40004000000 */
[----:B------:R-:W-:Y:S02]  /*3dc0*/  ISETP.GT.U32.AND P0, PT, R38, R112, PT ;  /* 0x000000702600720c */ /* 0x000fe40003f04070 */
        /* <DEDUP_REMOVED lines=8> */
[----:B------:R-:W-:-:S02]  /*3e50*/  IADD3 R38, P3, R198, 0x58, RZ ;  /* 0x00000058c6267810 */ /* 0x000fc40007f7e0ff */
[C---:B------:R-:W-:Y:S01]  /*3e60*/  ISETP.GT.U32.AND.EX P1, PT, R36.reuse, RZ, PT, P1 ;  /* 0x000000ff2400720c */ /* 0x040fe20003f24110 */
[----:B------:R-:W-:Y:S01]  /*3e70*/  FMUL R75, R75, c[0x0][0x188] ;  /* 0x000062004b4b7a20 */ /* 0x000fe20000400000 */
[----:B------:R-:W-:Y:S01]  /*3e80*/  ISETP.GT.U32.AND.EX P5, PT, R36, RZ, PT, P5 ;  /* 0x000000ff2400720c */ /* 0x000fe20003fa4150 */
[----:B------:R-:W-:Y:S01]  /*3e90*/  FMUL R73, R73, c[0x0][0x188] ;  /* 0x0000620049497a20 */ /* 0x000fe20000400000 */
[C---:B------:R-:W-:Y:S01]  /*3ea0*/  ISETP.GT.U32.AND.EX P4, PT, R37.reuse, RZ, PT, P4 ;  /* 0x000000ff2500720c */ /* 0x040fe20003f84140 */
[----:B------:R-:W-:Y:S01]  /*3eb0*/  FMUL R48, R48, c[0x0][0x188] ;  /* 0x0000620030307a20 */ /* 0x000fe20000400000 */
[----:B------:R-:W-:Y:S01]  /*3ec0*/  ISETP.GT.U32.AND.EX P0, PT, R37, RZ, PT, P0 ;  /* 0x000000ff2500720c */ /* 0x000fe20003f04100 */
[--C-:B------:R-:W-:Y:S01]  /*3ed0*/  IMAD.X R36, RZ, RZ, R197.reuse, P3 ;  /* 0x000000ffff247224 */ /* 0x100fe200018e06c5 */
[----:B------:R-:W-:Y:S01]  /*3ee0*/  FSEL R219, R72, -INF , !P1 ;  /* 0xff80000048db7808 */ /* 0x000fe20004800000 */
[----:B------:R-:W-:Y:S01]  /*3ef0*/  FMUL R50, R50, c[0x0][0x188] ;  /* 0x0000620032327a20 */ /* 0x000fe20000400000 */
[----:B------:R-:W-:Y:S01]  /*3f00*/  FSEL R218, R74, -INF , !P5 ;  /* 0xff8000004ada7808 */ /* 0x000fe20006800000 */
[----:B------:R-:W-:Y:S01]  /*3f10*/  FMUL R51, R51, c[0x0][0x188] ;  /* 0x0000620033337a20 */ /* 0x000fe20000400000 */
[----:B------:R-:W-:Y:S01]  /*3f20*/  FSEL R201, R53, -INF , !P4 ;  /* 0xff80000035c97808 */ /* 0x000fe20006000000 */
[----:B------:R-:W-:Y:S01]  /*3f30*/  FMUL R76, R76, c[0x0][0x188] ;  /* 0x000062004c4c7a20 */ /* 0x000fe20000400000 */
[----:B------:R-:W-:Y:S01]  /*3f40*/  ISETP.GT.U32.AND P1, PT, R38, R2, PT ;  /* 0x000000022600720c */ /* 0x000fe20003f24070 */
[----:B------:R-:W-:Y:S01]  /*3f50*/  FMUL R78, R78, c[0x0][0x188] ;  /* 0x000062004e4e7a20 */ /* 0x000fe20000400000 */
[C---:B------:R-:W-:Y:S01]  /*3f60*/  ISETP.GT.U32.AND P5, PT, R38.reuse, R112, PT ;  /* 0x000000702600720c */ /* 0x040fe20003fa4070 */
[----:B------:R-:W-:Y:S01]  /*3f70*/  FMUL R77, R77, c[0x0][0x188] ;  /* 0x000062004d4d7a20 */ /* 0x000fe20000400000 */
[CC--:B------:R-:W-:Y:S01]  /*3f80*/  ISETP.GT.U32.AND P4, PT, R38.reuse, R231.reuse, PT ;  /* 0x000000e72600720c */ /* 0x0c0fe20003f84070 */
[----:B------:R-:W-:Y:S01]  /*3f90*/  FMUL R49, R49, c[0x0][0x188] ;  /* 0x0000620031317a20 */ /* 0x000fe20000400000 */
[----:B------:R-:W-:Y:S01]  /*3fa0*/  ISETP.GT.U32.AND P3, PT, R38, R252, PT ;  /* 0x000000fc2600720c */ /* 0x000fe20003f64070 */
[----:B------:R-:W-:Y:S01]  /*3fb0*/  FMUL R79, R79, c[0x0][0x188] ;  /* 0x000062004f4f7a20 */ /* 0x000fe20000400000 */
[----:B------:R-:W-:Y:S01]  /*3fc0*/  FSEL R199, R55, -INF , !P0 ;  /* 0xff80000037c77808 */ /* 0x000fe20004000000 */
[----:B------:R-:W-:Y:S01]  /*3fd0*/  FMUL R32, R32, c[0x0][0x188] ;  /* 0x0000620020207a20 */ /* 0x000fe20000400000 */
[----:B------:R-:W-:Y:S01]  /*3fe0*/  IADD3 R38, P0, R198, 0x59, RZ ;  /* 0x00000059c6267810 */ /* 0x000fe20007f1e0ff */
[----:B------:R-:W-:Y:S01]  /*3ff0*/  FMUL R34, R34, c[0x0][0x188] ;  /* 0x0000620022227a20 */ /* 0x000fe20000400000 */
[----:B------:R-:W-:Y:S01]  /*4000*/  ISETP.GT.U32.AND.EX P2, PT, R37, RZ, PT, P2 ;  /* 0x000000ff2500720c */ /* 0x000fe20003f44120 */
[----:B------:R-:W-:Y:S01]  /*4010*/  FMUL R33, R33, c[0x0][0x188] ;  /* 0x0000620021217a20 */ /* 0x000fe20000400000 */
[----:B------:R-:W-:Y:S01]  /*4020*/  ISETP.GT.U32.AND.EX P6, PT, R37, RZ, PT, P6 ;  /* 0x000000ff2500720c */ /* 0x000fe20003fc4160 */
[----:B------:R-:W-:Y:S01]  /*4030*/  IMAD.X R37, RZ, RZ, R197, P0 ;  /* 0x000000ffff257224 */ /* 0x000fe200000e06c5 */
[----:B------:R-:W-:Y:S01]  /*4040*/  ISETP.GT.U32.AND.EX P1, PT, R36, RZ, PT, P1 ;  /* 0x000000ff2400720c */ /* 0x000fe20003f24110 */
[----:B------:R-:W-:Y:S01]  /*4050*/  FMUL R46, R46, c[0x0][0x188] ;  /* 0x000062002e2e7a20 */ /* 0x000fe20000400000 */
[----:B------:R-:W-:Y:S01]  /*4060*/  FSEL R208, R75, -INF , !P2 ;  /* 0xff8000004bd07808 */ /* 0x000fe20005000000 */
[----:B------:R-:W-:Y:S01]  /*4070*/  FMUL R39, R59, c[0x0][0x188] ;  /* 0x000062003b277a20 */ /* 0x000fe20000400000 */
[----:B------:R-:W-:Y:S01]  /*4080*/  ISETP.GT.U32.AND P2, PT, R38, R112, PT ;  /* 0x000000702600720c */ /* 0x000fe20003f44070 */
[----:B------:R-:W-:Y:S01]  /*4090*/  FMUL R85, R117, c[0x0][0x188] ;  /* 0x0000620075557a20 */ /* 0x000fe20000400000 */
[----:B------:R-:W-:Y:S01]  /*40a0*/  FSEL R209, R73, -INF , !P6 ;  /* 0xff80000049d17808 */ /* 0x000fe20007000000 */
[----:B------:R-:W-:Y:S01]  /*40b0*/  FMUL R60, R60, c[0x0][0x188] ;  /* 0x000062003c3c7a20 */ /* 0x000fe20000400000 */
[----:B------:R-:W-:Y:S01]  /*40c0*/  FSEL R193, R48, -INF , !P1 ;  /* 0xff80000030c17808 */ /* 0x000fe20004800000 */
[----:B------:R-:W-:Y:S01]  /*40d0*/  FMUL R62, R62, c[0x0][0x188] ;  /* 0x000062003e3e7a20 */ /* 0x000fe20000400000 */
[----:B------:R-:W-:Y:S01]  /*40e0*/  ISETP.GT.U32.AND.EX P5, PT, R36, RZ, PT, P5 ;  /* 0x000000ff2400720c */ /* 0x000fe20003fa4150 */
[----:B------:R-:W-:Y:S01]  /*40f0*/  FMUL R87, R132, c[0x0][0x188] ;  /* 0x0000620084577a20 */ /* 0x000fe20000400000 */
[C---:B------:R-:W-:Y:S01]  /*4100*/  ISETP.GT.U32.AND P6, PT, R38.reuse, R2, PT ;  /* 0x000000022600720c */ /* 0x040fe20003fc4070 */
[----:B------:R-:W-:Y:S01]  /*4110*/  FMUL R61, R61, c[0x0][0x188] ;  /* 0x000062003d3d7a20 */ /* 0x000fe20000400000 */
[C---:B------:R-:W-:Y:S01]  /*4120*/  ISETP.GT.U32.AND P1, PT, R38.reuse, R231, PT ;  /* 0x000000e72600720c */ /* 0x040fe20003f24070 */
[----:B------:R-:W-:Y:S01]  /*4130*/  FMUL R63, R63, c[0x0][0x188] ;  /* 0x000062003f3f7a20 */ /* 0x000fe20000400000 */
[----:B------:R-:W-:Y:S01]  /*4140*/  ISETP.GT.U32.AND P0, PT, R38, R252, PT ;  /* 0x000000fc2600720c */ /* 0x000fe20003f04070 */
[----:B------:R-:W-:Y:S01]  /*4150*/  FMUL R133, R133, c[0x0][0x188] ;  /* 0x0000620085857a20 */ /* 0x000fe20000400000 */
[C---:B------:R-:W-:Y:S01]  /*4160*/  ISETP.GT.U32.AND.EX P2, PT, R37.reuse, RZ, PT, P2 ;  /* 0x000000ff2500720c */ /* 0x040fe20003f44120 */
[----:B------:R-:W-:Y:S01]  /*4170*/  FMUL R99, R164, c[0x0][0x188] ;  /* 0x00006200a4637a20 */ /* 0x000fe20000400000 */
[----:B------:R-:W-:Y:S01]  /*4180*/  ISETP.GT.U32.AND.EX P4, PT, R36, RZ, PT, P4 ;  /* 0x000000ff2400720c */ /* 0x000fe20003f84140 */
[----:B------:R-:W-:Y:S01]  /*4190*/  FMUL R104, R104, c[0x0][0x188] ;  /* 0x0000620068687a20 */ /* 0x000fe20000400000 */
[----:B------:R-:W-:Y:S01]  /*41a0*/  ISETP.GT.U32.AND.EX P3, PT, R36, RZ, PT, P3 ;  /* 0x000000ff2400720c */ /* 0x000fe20003f64130 */
[----:B------:R-:W-:Y:S01]  /*41b0*/  FMUL R108, R166, c[0x0][0x188] ;  /* 0x00006200a66c7a20 */ /* 0x000fe20000400000 */
[----:B------:R-:W-:Y:S01]  /*41c0*/  FSEL R183, R50, -INF , !P5 ;  /* 0xff80000032b77808 */ /* 0x000fe20006800000 */
[----:B------:R-:W-:Y:S01]  /*41d0*/  FMUL R28, R28, c[0x0][0x188] ;  /* 0x000062001c1c7a20 */ /* 0x000fe20000400000 */
[----:B------:R-:W-:Y:S01]  /*41e0*/  ISETP.GT.U32.AND.EX P6, PT, R37, RZ, PT, P6 ;  /* 0x000000ff2500720c */ /* 0x000fe20003fc4160 */
[----:B------:R-:W-:Y:S01]  /*41f0*/  FMUL R30, R30, c[0x0][0x188] ;  /* 0x000062001e1e7a20 */ /* 0x000fe20000400000 */
[----:B------:R-:W-:Y:S01]  /*4200*/  IADD3 R38, P5, R198, 0x60, RZ ;  /* 0x00000060c6267810 */ /* 0x000fe20007fbe0ff */
[----:B------:R-:W-:Y:S01]  /*4210*/  FMUL R47, R47, c[0x0][0x188] ;  /* 0x000062002f2f7a20 */ /* 0x000fe20000400000 */
[C---:B------:R-:W-:Y:S01]  /*4220*/  ISETP.GT.U32.AND.EX P1, PT, R37.reuse, RZ, PT, P1 ;  /* 0x000000ff2500720c */ /* 0x040fe20003f24110 */
[----:B------:R-:W-:Y:S01]  /*4230*/  FMUL R134, R134, c[0x0][0x188] ;  /* 0x0000620086867a20 */ /* 0x000fe20000400000 */
[----:B------:R-:W-:Y:S01]  /*4240*/  ISETP.GT.U32.AND.EX P0, PT, R37, RZ, PT, P0 ;  /* 0x000000ff2500720c */ /* 0x000fe20003f04100 */
[----:B------:R-:W-:Y:S01]  /*4250*/  FMUL R113, R135, c[0x0][0x188] ;  /* 0x0000620087717a20 */ /* 0x000fe20000400000 */
[----:B------:R-:W-:Y:S01]  /*4260*/  FSEL R175, R51, -INF , !P2 ;  /* 0xff80000033af7808 */ /* 0x000fe20005000000 */
[----:B------:R-:W-:Y:S01]  /*4270*/  FMUL R107, R107, c[0x0][0x188] ;  /* 0x000062006b6b7a20 */ /* 0x000fe20000400000 */
[----:B------:R-:W-:Y:S01]  /*4280*/  IADD3 R37, P2, R198, 0x61, RZ ;  /* 0x00000061c6257810 */ /* 0x000fe20007f5e0ff */
[----:B------:R-:W-:Y:S01]  /*4290*/  LDSM.16.M88.4 R64, [R8+0x4800] ;  /* 0x004800000840783b */ /* 0x000fe20000000200 */
[----:B------:R-:W-:-:S02]  /*42a0*/  FSEL R178, R76, -INF , !P4 ;  /* 0xff8000004cb27808 */ /* 0x000fc40006000000 */
[----:B------:R-:W-:Y:S02]  /*42b0*/  FSEL R177, R78, -INF , !P3 ;  /* 0xff8000004eb17808 */ /* 0x000fe40005800000 */
[C---:B------:R-:W-:Y:S02]  /*42c0*/  ISETP.GT.U32.AND P4, PT, R38.reuse, R2, PT ;  /* 0x000000022600720c */ /* 0x040fe40003f84070 */
[----:B------:R-:W-:Y:S02]  /*42d0*/  ISETP.GT.U32.AND P3, PT, R38, R112, PT ;  /* 0x000000702600720c */ /* 0x000fe40003f64070 */
[----:B------:R-:W-:Y:S01]  /*42e0*/  IADD3.X R36, RZ, R197, RZ, P5, !PT ;  /* 0x000000c5ff247210 */ /* 0x000fe20002ffe4ff */
[----:B------:R-:W-:Y:S01]  /*42f0*/  IMAD.X R48, RZ, RZ, R197, P2 ;  /* 0x000000ffff307224 */ /* 0x000fe200010e06c5 */
[----:B------:R-:W-:Y:S02]  /*4300*/  FSEL R170, R77, -INF , !P1 ;  /* 0xff8000004daa7808 */ /* 0x000fe40004800000 */
[----:B------:R-:W-:-:S02]  /*4310*/  ISETP.GT.U32.AND P1, PT, R37, R2, PT ;  /* 0x000000022500720c */ /* 0x000fc40003f24070 */
[C---:B------:R-:W-:Y:S02]  /*4320*/  ISETP.GT.U32.AND.EX P4, PT, R36.reuse, RZ, PT, P4 ;  /* 0x000000ff2400720c */ /* 0x040fe40003f84140 */
[----:B------:R-:W-:Y:S02]  /*4330*/  ISETP.GT.U32.AND.EX P3, PT, R36, RZ, PT, P3 ;  /* 0x000000ff2400720c */ /* 0x000fe40003f64130 */
[----:B------:R-:W-:Y:S02]  /*4340*/  FSEL R181, R49, -INF , !P6 ;  /* 0xff80000031b57808 */ /* 0x000fe40007000000 */
[C---:B------:R-:W-:Y:S02]  /*4350*/  ISETP.GT.U32.AND P6, PT, R38.reuse, R231, PT ;  /* 0x000000e72600720c */ /* 0x040fe40003fc4070 */
[----:B------:R-:W-:Y:S02]  /*4360*/  ISETP.GT.U32.AND P5, PT, R38, R252, PT ;  /* 0x000000fc2600720c */ /* 0x000fe40003fa4070 */
[----:B------:R-:W-:-:S02]  /*4370*/  ISETP.GT.U32.AND.EX P1, PT, R48, RZ, PT, P1 ;  /* 0x000000ff3000720c */ /* 0x000fc40003f24110 */
[----:B------:R-:W-:Y:S02]  /*4380*/  FSEL R169, R79, -INF , !P0 ;  /* 0xff8000004fa97808 */ /* 0x000fe40004000000 */
[----:B------:R-:W-:Y:S01]  /*4390*/  FSEL R173, R32, -INF , !P4 ;  /* 0xff80000020ad7808 */ /* 0x000fe20006000000 */
[----:B------:R-:W-:Y:S01]  /*43a0*/  FMUL R32, R44, c[0x0][0x188] ;  /* 0x000062002c207a20 */ /* 0x000fe20000400000 */
[----:B------:R-:W-:Y:S02]  /*43b0*/  FSEL R143, R34, -INF , !P3 ;  /* 0xff800000228f7808 */ /* 0x000fe40005800000 */
[----:B------:R-:W-:Y:S02]  /*43c0*/  ISETP.GT.U32.AND.EX P6, PT, R36, RZ, PT, P6 ;  /* 0x000000ff2400720c */ /* 0x000fe40003fc4160 */
[----:B------:R-:W-:Y:S01]  /*43d0*/  ISETP.GT.U32.AND P2, PT, R37, R252, PT ;  /* 0x000000fc2500720c */ /* 0x000fe20003f44070 */
[----:B------:R-:W-:Y:S01]  /*43e0*/  FMUL R38, R57, c[0x0][0x188] ;  /* 0x0000620039267a20 */ /* 0x000fe20000400000 */
[----:B------:R-:W-:Y:S01]  /*43f0*/  ISETP.GT.U32.AND P0, PT, R37, R112, PT ;  /* 0x000000702500720c */ /* 0x000fe20003f04070 */
[----:B------:R-:W-:Y:S01]  /*4400*/  FMUL R53, R150, c[0x0][0x188] ;  /* 0x0000620096357a20 */ /* 0x000fe20000400000 */
[----:B------:R-:W-:Y:S01]  /*4410*/  IADD3 R34, P3, R198, 0x68, RZ ;  /* 0x00000068c6227810 */ /* 0x000fe20007f7e0ff */
[----:B------:R-:W-:Y:S01]  /*4420*/  FMUL R54, R80, c[0x0][0x188] ;  /* 0x0000620050367a20 */ /* 0x000fe20000400000 */
[----:B------:R-:W-:Y:S01]  /*4430*/  ISETP.GT.U32.AND.EX P5, PT, R36, RZ, PT, P5 ;  /* 0x000000ff2400720c */ /* 0x000fe20003fa4150 */
[----:B------:R-:W-:Y:S01]  /*4440*/  FMUL R55, R81, c[0x0][0x188] ;  /* 0x0000620051377a20 */ /* 0x000fe20000400000 */
[----:B------:R-:W-:Y:S01]  /*4450*/  FSEL R142, R33, -INF , !P1 ;  /* 0xff800000218e7808 */ /* 0x000fe20004800000 */
[----:B------:R-:W-:Y:S01]  /*4460*/  FMUL R33, R35, c[0x0][0x188] ;  /* 0x0000620023217a20 */ /* 0x000fe20000400000 */
[----:B------:R-:W-:Y:S01]  /*4470*/  ISETP.GT.U32.AND.EX P0, PT, R48, RZ, PT, P0 ;  /* 0x000000ff3000720c */ /* 0x000fe20003f04100 */
[----:B------:R-:W-:Y:S01]  /*4480*/  IMAD.X R44, RZ, RZ, R197, P3 ;  /* 0x000000ffff2c7224 */ /* 0x000fe200018e06c5 */
[----:B------:R-:W-:Y:S01]  /*4490*/  FSEL R32, R32, -INF , !P6 ;  /* 0xff80000020207808 */ /* 0x000fe20007000000 */
[----:B------:R-:W-:Y:S01]  /*44a0*/  FMUL R51, R83, c[0x0][0x188] ;  /* 0x0000620053337a20 */ /* 0x000fe20000400000 */
[----:B------:R-:W-:Y:S01]  /*44b0*/  FSEL R226, R46, -INF , !P5 ;  /* 0xff8000002ee27808 */ /* 0x000fe20006800000 */
[----:B------:R-:W-:Y:S01]  /*44c0*/  LDSM.16.M88.4 R76, [R8+0x5000] ;  /* 0x00500000084c783b */ /* 0x000fe20000000200 */
[----:B------:R-:W-:-:S02]  /*44d0*/  ISETP.GT.U32.AND P4, PT, R37, R231, PT ;  /* 0x000000e72500720c */ /* 0x000fc40003f84070 */
[C---:B------:R-:W-:Y:S02]  /*44e0*/  ISETP.GT.U32.AND P6, PT, R34.reuse, R2, PT ;  /* 0x000000022200720c */ /* 0x040fe40003fc4070 */
[C---:B------:R-:W-:Y:S01]  /*44f0*/  ISETP.GT.U32.AND P5, PT, R34.reuse, R112, PT ;  /* 0x000000702200720c */ /* 0x040fe20003fa4070 */
[----:B------:R-:W-:Y:S01]  /*4500*/  FMUL R36, R45, c[0x0][0x188] ;  /* 0x000062002d247a20 */ /* 0x000fe20000400000 */
[----:B------:R-:W-:Y:S01]  /*4510*/  ISETP.GT.U32.AND P1, PT, R34, R231, PT ;  /* 0x000000e72200720c */ /* 0x000fe20003f24070 */
[----:B------:R-:W-:Y:S01]  /*4520*/  FMUL R35, R58, c[0x0][0x188] ;  /* 0x000062003a237a20 */ /* 0x000fe20000400000 */
[----:B------:R-:W-:Y:S01]  /*4530*/  ISETP.GT.U32.AND P3, PT, R34, R252, PT ;  /* 0x000000fc2200720c */ /* 0x000fe20003f64070 */
[----:B------:R-:W-:Y:S01]  /*4540*/  FMUL R34, R56, c[0x0][0x188] ;  /* 0x0000620038227a20 */ /* 0x000fe20000400000 */
[----:B------:R-:W-:Y:S02]  /*4550*/  FSEL R33, R33, -INF , !P0 ;  /* 0xff80000021217808 */ /* 0x000fe40004000000 */
[----:B------:R-:W-:-:S02]  /*4560*/  IADD3 R37, P0, R198, 0x69, RZ ;  /* 0x00000069c6257810 */ /* 0x000fc40007f1e0ff */
[----:B------:R-:W-:Y:S02]  /*4570*/  ISETP.GT.U32.AND.EX P4, PT, R48, RZ, PT, P4 ;  /* 0x000000ff3000720c */ /* 0x000fe40003f84140 */
[C---:B------:R-:W-:Y:S02]  /*4580*/  ISETP.GT.U32.AND.EX P6, PT, R44.reuse, RZ, PT, P6 ;  /* 0x000000ff2c00720c */ /* 0x040fe40003fc4160 */
[----:B------:R-:W-:Y:S01]  /*4590*/  ISETP.GT.U32.AND.EX P5, PT, R44, RZ, PT, P5 ;  /* 0x000000ff2c00720c */ /* 0x000fe20003fa4150 */
[----:B------:R-:W-:Y:S01]  /*45a0*/  IMAD.X R46, RZ, RZ, R197, P0 ;  /* 0x000000ffff2e7224 */ /* 0x000fe200000e06c5 */
[----:B------:R-:W-:Y:S02]  /*45b0*/  FSEL R36, R36, -INF , !P4 ;  /* 0xff80000024247808 */ /* 0x000fe40006000000 */
[----:B------:R-:W-:Y:S02]  /*45c0*/  FSEL R34, R34, -INF , !P6 ;  /* 0xff80000022227808 */ /* 0x000fe40007000000 */
[----:B------:R-:W-:-:S02]  /*45d0*/  FSEL R35, R35, -INF , !P5 ;  /* 0xff80000023237808 */ /* 0x000fc40006800000 */
[C---:B------:R-:W-:Y:S02]  /*45e0*/  ISETP.GT.U32.AND P4, PT, R37.reuse, R2, PT ;  /* 0x000000022500720c */ /* 0x040fe40003f84070 */
[C---:B------:R-:W-:Y:S02]  /*45f0*/  ISETP.GT.U32.AND P6, PT, R37.reuse, R112, PT ;  /* 0x000000702500720c */ /* 0x040fe40003fc4070 */
[C---:B------:R-:W-:Y:S02]  /*4600*/  ISETP.GT.U32.AND P5, PT, R37.reuse, R231, PT ;  /* 0x000000e72500720c */ /* 0x040fe40003fa4070 */
[----:B------:R-:W-:Y:S01]  /*4610*/  ISETP.GT.U32.AND P0, PT, R37, R252, PT ;  /* 0x000000fc2500720c */ /* 0x000fe20003f04070 */
[----:B------:R-:W-:Y:S01]  /*4620*/  FMUL R37, R116, c[0x0][0x188] ;  /* 0x0000620074257a20 */ /* 0x000fe20000400000 */
[----:B------:R-:W-:Y:S02]  /*4630*/  ISETP.GT.U32.AND.EX P1, PT, R44, RZ, PT, P1 ;  /* 0x000000ff2c00720c */ /* 0x000fe40003f24110 */
[----:B------:R-:W-:-:S02]  /*4640*/  ISETP.GT.U32.AND.EX P4, PT, R46, RZ, PT, P4 ;  /* 0x000000ff2e00720c */ /* 0x000fc40003f84140 */
[----:B------:R-:W-:Y:S02]  /*4650*/  FSEL R37, R37, -INF , !P1 ;  /* 0xff80000025257808 */ /* 0x000fe40004800000 */
[----:B------:R-:W-:Y:S02]  /*4660*/  IADD3 R45, P1, R198, 0x70, RZ ;  /* 0x00000070c62d7810 */ /* 0x000fe40007f3e0ff */
[----:B------:R-:W-:Y:S02]  /*4670*/  FSEL R38, R38, -INF , !P4 ;  /* 0xff80000026267808 */ /* 0x000fe40006000000 */
[----:B------:R-:W-:Y:S02]  /*4680*/  ISETP.GT.U32.AND P4, PT, R45, R2, PT ;  /* 0x000000022d00720c */ /* 0x000fe40003f84070 */
[----:B------:R-:W-:Y:S02]  /*4690*/  IADD3.X R50, RZ, R197, RZ, P1, !PT ;  /* 0x000000c5ff327210 */ /* 0x000fe40000ffe4ff */
[----:B------:R-:W-:-:S02]  /*46a0*/  ISETP.GT.U32.AND.EX P6, PT, R46, RZ, PT, P6 ;  /* 0x000000ff2e00720c */ /* 0x000fc40003fc4160 */
[----:B------:R-:W-:Y:S02]  /*46b0*/  ISETP.GT.U32.AND.EX P5, PT, R46, RZ, PT, P5 ;  /* 0x000000ff2e00720c */ /* 0x000fe40003fa4150 */
[----:B------:R-:W-:Y:S02]  /*46c0*/  ISETP.GT.U32.AND.EX P4, PT, R50, RZ, PT, P4 ;  /* 0x000000ff3200720c */ /* 0x000fe40003f84140 */
[----:B------:R-:W-:Y:S02]  /*46d0*/  ISETP.GT.U32.AND P1, PT, R45, R112, PT ;  /* 0x000000702d00720c */ /* 0x000fe40003f24070 */
[----:B------:R-:W-:Y:S02]  /*46e0*/  FSEL R39, R39, -INF , !P6 ;  /* 0xff80000027277808 */ /* 0x000fe40007000000 */
[----:B------:R-:W-:Y:S02]  /*46f0*/  FSEL R85, R85, -INF , !P5 ;  /* 0xff80000055557808 */ /* 0x000fe40006800000 */
[----:B------:R-:W-:-:S02]  /*4700*/  ISETP.GT.U32.AND P6, PT, R45, R231, PT ;  /* 0x000000e72d00720c */ /* 0x000fc40003fc4070 */
[----:B------:R-:W-:Y:S02]  /*4710*/  ISETP.GT.U32.AND P5, PT, R45, R252, PT ;  /* 0x000000fc2d00720c */ /* 0x000fe40003fa4070 */
[----:B------:R-:W-:Y:S02]  /*4720*/  FSEL R84, R60, -INF , !P4 ;  /* 0xff8000003c547808 */ /* 0x000fe40006000000 */
[----:B------:R-:W-:Y:S02]  /*4730*/  IADD3 R45, P4, R198, 0x71, RZ ;  /* 0x00000071c62d7810 */ /* 0x000fe40007f9e0ff */
[----:B------:R-:W-:-:S03]  /*4740*/  ISETP.GT.U32.AND.EX P1, PT, R50, RZ, PT, P1 ;  /* 0x000000ff3200720c */ /* 0x000fc60003f24110 */
[----:B------:R-:W-:Y:S01]  /*4750*/  IMAD.X R52, RZ, RZ, R197, P4 ;  /* 0x000000ffff347224 */ /* 0x000fe200020e06c5 */
[C---:B------:R-:W-:Y:S02]  /*4760*/  ISETP.GT.U32.AND P4, PT, R45.reuse, R2, PT ;  /* 0x000000022d00720c */ /* 0x040fe40003f84070 */
[----:B------:R-:W-:Y:S02]  /*4770*/  FSEL R97, R62, -INF , !P1 ;  /* 0xff8000003e617808 */ /* 0x000fe40004800000 */
[----:B------:R-:W-:Y:S02]  /*4780*/  ISETP.GT.U32.AND P1, PT, R45, R112, PT ;  /* 0x000000702d00720c */ /* 0x000fe40003f24070 */
[----:B------:R-:W-:Y:S02]  /*4790*/  ISETP.GT.U32.AND.EX P6, PT, R50, RZ, PT, P6 ;  /* 0x000000ff3200720c */ /* 0x000fe40003fc4160 */
[C---:B------:R-:W-:Y:S02]  /*47a0*/  ISETP.GT.U32.AND.EX P4, PT, R52.reuse, RZ, PT, P4 ;  /* 0x000000ff3400720c */ /* 0x040fe40003f84140 */
[----:B------:R-:W-:-:S02]  /*47b0*/  ISETP.GT.U32.AND.EX P1, PT, R52, RZ, PT, P1 ;  /* 0x000000ff3400720c */ /* 0x000fc40003f24110 */
[----:B------:R-:W-:Y:S02]  /*47c0*/  FSEL R87, R87, -INF , !P6 ;  /* 0xff80000057577808 */ /* 0x000fe40007000000 */
[----:B------:R-:W-:Y:S02]  /*47d0*/  ISETP.GT.U32.AND P6, PT, R45, R231, PT ;  /* 0x000000e72d00720c */ /* 0x000fe40003fc4070 */
[----:B------:R-:W-:Y:S02]  /*47e0*/  FSEL R86, R61, -INF , !P4 ;  /* 0xff8000003d567808 */ /* 0x000fe40006000000 */
[----:B------:R-:W-:Y:S02]  /*47f0*/  ISETP.GT.U32.AND P4, PT, R45, R252, PT ;  /* 0x000000fc2d00720c */ /* 0x000fe40003f84070 */
[----:B------:R-:W-:Y:S02]  /*4800*/  FSEL R98, R63, -INF , !P1 ;  /* 0xff8000003f627808 */ /* 0x000fe40004800000 */
[----:B------:R-:W-:-:S02]  /*4810*/  IADD3 R45, P1, R198, 0x78, RZ ;  /* 0x00000078c62d7810 */ /* 0x000fc40007f3e0ff */
[----:B------:R-:W-:-:S03]  /*4820*/  ISETP.GT.U32.AND.EX P6, PT, R52, RZ, PT, P6 ;  /* 0x000000ff3400720c */ /* 0x000fc60003fc4160 */
[----:B------:R-:W-:Y:S01]  /*4830*/  IMAD.X R59, RZ, RZ, R197, P1 ;  /* 0x000000ffff3b7224 */ /* 0x000fe200008e06c5 */
[----:B------:R-:W-:Y:S02]  /*4840*/  FSEL R225, R133, -INF , !P6 ;  /* 0xff80000085e17808 */ /* 0x000fe40007000000 */
[----:B------:R-:W-:-:S04]  /*4850*/  ISETP.GT.U32.AND P6, PT, R45, R2, PT ;  /* 0x000000022d00720c */ /* 0x000fc80003fc4070 */
[----:B------:R-:W-:-:S04]  /*4860*/  ISETP.GT.U32.AND.EX P6, PT, R59, RZ, PT, P6 ;  /* 0x000000ff3b00720c */ /* 0x000fc80003fc4160 */
[----:B------:R-:W-:Y:S02]  /*4870*/  FSEL R99, R99, -INF , !P6 ;  /* 0xff80000063637808 */ /* 0x000fe40007000000 */
[----:B------:R-:W-:-:S04]  /*4880*/  ISETP.GT.U32.AND P6, PT, R45, R231, PT ;  /* 0x000000e72d00720c */ /* 0x000fc80003fc4070 */
[----:B------:R-:W-:Y:S02]  /*4890*/  ISETP.GT.U32.AND.EX P6, PT, R59, RZ, PT, P6 ;  /* 0x000000ff3b00720c */ /* 0x000fe40003fc4160 */
[----:B------:R-:W-:Y:S02]  /*48a0*/  ISETP.GT.U32.AND.EX P2, PT, R48, RZ, PT, P2 ;  /* 0x000000ff3000720c */ /* 0x000fe40003f44120 */
[----:B------:R-:W-:Y:S02]  /*48b0*/  FSEL R104, R104, -INF , !P6 ;  /* 0xff80000068687808 */ /* 0x000fe40007000000 */
[----:B------:R-:W-:Y:S01]  /*48c0*/  IADD3 R48, P6, R198, 0x8, RZ ;  /* 0x00000008c6307810 */ /* 0x000fe20007fde0ff */
[----:B------:R-:W-:-:S04]  /*48d0*/  FMUL R56, R148, c[0x0][0x188] ;  /* 0x0000620094387a20 */ /* 0x000fc80000400000 */
[----:B------:R-:W-:Y:S01]  /*48e0*/  IMAD.X R49, RZ, RZ, R197, P6 ;  /* 0x000000ffff317224 */ /* 0x000fe200030e06c5 */
[----:B------:R-:W-:-:S04]  /*48f0*/  ISETP.GT.U32.AND P6, PT, R48, R2, PT ;  /* 0x000000023000720c */ /* 0x000fc80003fc4070 */
[----:B------:R-:W-:Y:S02]  /*4900*/  ISETP.GT.U32.AND.EX P6, PT, R49, RZ, PT, P6 ;  /* 0x000000ff3100720c */ /* 0x000fe40003fc4160 */
[----:B------:R-:W-:Y:S02]  /*4910*/  ISETP.GT.U32.AND P1, PT, R45, R112, PT ;  /* 0x000000702d00720c */ /* 0x000fe40003f24070 */
[----:B------:R-:W-:Y:S02]  /*4920*/  FSEL R56, R56, -INF , !P6 ;  /* 0xff80000038387808 */ /* 0x000fe40007000000 */
[----:B------:R-:W-:Y:S02]  /*4930*/  ISETP.GT.U32.AND P6, PT, R48, R231, PT ;  /* 0x000000e73000720c */ /* 0x000fe40003fc4070 */
[----:B------:R-:W-:Y:S02]  /*4940*/  ISETP.GT.U32.AND.EX P1, PT, R59, RZ, PT, P1 ;  /* 0x000000ff3b00720c */ /* 0x000fe40003f24110 */
[----:B------:R-:W-:-:S02]  /*4950*/  ISETP.GT.U32.AND.EX P6, PT, R49, RZ, PT, P6 ;  /* 0x000000ff3100720c */ /* 0x000fc40003fc4160 */
[----:B------:R-:W-:Y:S02]  /*4960*/  FSEL R108, R108, -INF , !P1 ;  /* 0xff8000006c6c7808 */ /* 0x000fe40004800000 */
[-C--:B------:R-:W-:Y:S02]  /*4970*/  ISETP.GT.U32.AND P1, PT, R45, R252.reuse, PT ;  /* 0x000000fc2d00720c */ /* 0x080fe40003f24070 */
[----:B------:R-:W-:Y:S02]  /*4980*/  FSEL R45, R28, -INF , !P6 ;  /* 0xff8000001c2d7808 */ /* 0x000fe40007000000 */
[----:B------:R-:W-:-:S04]  /*4990*/  ISETP.GT.U32.AND P6, PT, R48, R252, PT ;  /* 0x000000fc3000720c */ /* 0x000fc80003fc4070 */
[----:B------:R-:W-:-:S04]  /*49a0*/  ISETP.GT.U32.AND.EX P6, PT, R49, RZ, PT, P6 ;  /* 0x000000ff3100720c */ /* 0x000fc80003fc4160 */
[----:B------:R-:W-:Y:S02]  /*49b0*/  FSEL R48, R30, -INF , !P6 ;  /* 0xff8000001e307808 */ /* 0x000fe40007000000 */
[----:B------:R-:W-:Y:S01]  /*49c0*/  ISETP.GT.U32.AND P6, PT, R198, R2, PT ;  /* 0x00000002c600720c */ /* 0x000fe20003fc4070 */
[----:B------:R-:W-:-:S03]  /*49d0*/  FMUL R61, R88, c[0x0][0x188] ;  /* 0x00006200583d7a20 */ /* 0x000fc60000400000 */
[----:B------:R-:W-:-:S04]  /*49e0*/  ISETP.GT.U32.AND.EX P6, PT, R197, RZ, PT, P6 ;  /* 0x000000ffc500720c */ /* 0x000fc80003fc4160 */
[----:B------:R-:W-:Y:S02]  /*49f0*/  FSEL R61, R61, -INF , !P6 ;  /* 0xff8000003d3d7808 */ /* 0x000fe40007000000 */
[----:B------:R-:W-:Y:S02]  /*4a00*/  FSEL R53, R53, -INF , !P6 ;  /* 0xff80000035357808 */ /* 0x000fe40007000000 */
[----:B------:R-:W-:Y:S01]  /*4a10*/  ISETP.GE.U32.AND P6, PT, R198, R2, PT ;  /* 0x00000002c600720c */ /* 0x000fe20003fc6070 */
[----:B------:R-:W-:-:S03]  /*4a20*/  FMUL R60, R89, c[0x0][0x188] ;  /* 0x00006200593c7a20 */ /* 0x000fc60000400000 */
[----:B------:R-:W-:-:S04]  /*4a30*/  ISETP.GE.U32.AND.EX P6, PT, R197, RZ, PT, P6 ;  /* 0x000000ffc500720c */ /* 0x000fc80003fc6160 */
[----:B------:R-:W-:Y:S02]  /*4a40*/  FSEL R60, R60, -INF , !P6 ;  /* 0xff8000003c3c7808 */ /* 0x000fe40007000000 */
[----:B------:R-:W-:Y:S01]  /*4a50*/  ISETP.GT.U32.AND P6, PT, R198, R112, PT ;  /* 0x00000070c600720c */ /* 0x000fe20003fc4070 */
[----:B------:R-:W-:-:S03]  /*4a60*/  FMUL R57, R90, c[0x0][0x188] ;  /* 0x000062005a397a20 */ /* 0x000fc60000400000 */
[----:B------:R-:W-:-:S04]  /*4a70*/  ISETP.GT.U32.AND.EX P6, PT, R197, RZ, PT, P6 ;  /* 0x000000ffc500720c */ /* 0x000fc80003fc4160 */
[----:B------:R-:W-:Y:S02]  /*4a80*/  FSEL R57, R57, -INF , !P6 ;  /* 0xff80000039397808 */ /* 0x000fe40007000000 */
[----:B------:R-:W-:Y:S01]  /*4a90*/  ISETP.GE.U32.AND P6, PT, R198, R112, PT ;  /* 0x00000070c600720c */ /* 0x000fe20003fc6070 */
[----:B------:R-:W-:-:S03]  /*4aa0*/  FMUL R58, R91, c[0x0][0x188] ;  /* 0x000062005b3a7a20 */ /* 0x000fc60000400000 */
[----:B------:R-:W-:-:S04]  /*4ab0*/  ISETP.GE.U32.AND.EX P6, PT, R197, RZ, PT, P6 ;  /* 0x000000ffc500720c */ /* 0x000fc80003fc6160 */
[----:B------:R-:W-:Y:S02]  /*4ac0*/  FSEL R58, R58, -INF , !P6 ;  /* 0xff8000003a3a7808 */ /* 0x000fe40007000000 */
[----:B------:R-:W-:Y:S02]  /*4ad0*/  ISETP.GT.U32.AND.EX P5, PT, R50, RZ, PT, P5 ;  /* 0x000000ff3200720c */ /* 0x000fe40003fa4150 */
[----:B------:R-:W-:-:S04]  /*4ae0*/  FMNMX R50, R57, R58, !PT ;  /* 0x0000003a39327209 */ /* 0x000fc80007800000 */
[----:B------:R-:W-:-:S04]  /*4af0*/  FMNMX R50, R53, R50, !PT ;  /* 0x0000003235327209 */ /* 0x000fc80007800000 */
[----:B------:R-:W-:-:S04]  /*4b00*/  FMNMX R50, R194, R50, !PT ;  /* 0x00000032c2327209 */ /* 0x000fc80007800000 */
[----:B------:R-:W-:-:S04]  /*4b10*/  FMNMX R50, R16, R50, !PT ;  /* 0x0000003210327209 */ /* 0x000fc80007800000 */
[----:B------:R-:W-:-:S04]  /*4b20*/  FMNMX R50, R22, R50, !PT ;  /* 0x0000003216327209 */ /* 0x000fc80007800000 */
[----:B------:R-:W-:-:S04]  /*4b30*/  FMNMX R50, R17, R50, !PT ;  /* 0x0000003211327209 */ /* 0x000fc80007800000 */
[----:B------:R-:W-:Y:S02]  /*4b40*/  FMNMX R50, R15, R50, !PT ;  /* 0x000000320f327209 */ /* 0x000fe40007800000 */
[----:B------:R-:W-:Y:S02]  /*4b50*/  ISETP.GT.U32.AND.EX P1, PT, R59, RZ, PT, P1 ;  /* 0x000000ff3b00720c */ /* 0x000fe40003f24110 */
[----:B------:R-:W-:Y:S02]  /*4b60*/  FMNMX R50, R26, R50, !PT ;  /* 0x000000321a327209 */ /* 0x000fe40007800000 */
[----:B------:R-:W-:Y:S02]  /*4b70*/  FMNMX R59, R61, R60, !PT ;  /* 0x0000003c3d3b7209 */ /* 0x000fe40007800000 */
[----:B------:R-:W-:Y:S02]  /*4b80*/  FMNMX R50, R92, R50, !PT ;  /* 0x000000325c327209 */ /* 0x000fe40007800000 */
[----:B------:R-:W-:-:S02]  /*4b90*/  FMNMX R59, R56, R59, !PT ;  /* 0x0000003b383b7209 */ /* 0x000fc40007800000 */
[----:B------:R-:W-:Y:S02]  /*4ba0*/  FMNMX R50, R120, R50, !PT ;  /* 0x0000003278327209 */ /* 0x000fe40007800000 */
[----:B------:R-:W-:Y:S02]  /*4bb0*/  FMNMX R59, R196, R59, !PT ;  /* 0x0000003bc43b7209 */ /* 0x000fe40007800000 */
[----:B------:R-:W-:Y:S02]  /*4bc0*/  FMNMX R50, R121, R50, !PT ;  /* 0x0000003279327209 */ /* 0x000fe40007800000 */
[----:B------:R-:W-:Y:S02]  /*4bd0*/  FMNMX R59, R14, R59, !PT ;  /* 0x0000003b0e3b7209 */ /* 0x000fe40007800000 */
[----:B------:R-:W-:Y:S02]  /*4be0*/  FMNMX R50, R200, R50, !PT ;  /* 0x00000032c8327209 */ /* 0x000fe40007800000 */
[----:B------:R-:W-:-:S02]  /*4bf0*/  FMNMX R59, R18, R59, !PT ;  /* 0x0000003b123b7209 */ /* 0x000fc40007800000 */
[----:B------:R-:W-:Y:S02]  /*4c00*/  FMNMX R50, R188, R50, !PT ;  /* 0x00000032bc327209 */ /* 0x000fe40007800000 */
[----:B------:R-:W-:Y:S02]  /*4c10*/  FMNMX R59, R12, R59, !PT ;  /* 0x0000003b0c3b7209 */ /* 0x000fe40007800000 */
[----:B------:R-:W-:Y:S02]  /*4c20*/  ISETP.GT.U32.AND P6, PT, R198, R231, PT ;  /* 0x000000e7c600720c */ /* 0x000fe40003fc4070 */
[----:B------:R-:W-:Y:S02]  /*4c30*/  FMNMX R50, R176, R50, !PT ;  /* 0x00000032b0327209 */ /* 0x000fe40007800000 */
[----:B------:R-:W-:Y:S02]  /*4c40*/  FMNMX R59, R21, R59, !PT ;  /* 0x0000003b153b7209 */ /* 0x000fe40007800000 */
[----:B------:R-:W-:-:S02]  /*4c50*/  ISETP.GT.U32.AND.EX P6, PT, R197, RZ, PT, P6 ;  /* 0x000000ffc500720c */ /* 0x000fc40003fc4160 */
[----:B------:R-:W-:Y:S02]  /*4c60*/  FMNMX R50, R168, R50, !PT ;  /* 0x00000032a8327209 */ /* 0x000fe40007800000 */
[----:B------:R-:W-:Y:S02]  /*4c70*/  FMNMX R59, R23, R59, !PT ;  /* 0x0000003b173b7209 */ /* 0x000fe40007800000 */
[----:B------:R-:W-:Y:S02]  /*4c80*/  FSEL R54, R54, -INF , !P6 ;  /* 0xff80000036367808 */ /* 0x000fe40007000000 */
[----:B------:R-:W-:Y:S02]  /*4c90*/  ISETP.GE.U32.AND P6, PT, R198, R231, PT ;  /* 0x000000e7c600720c */ /* 0x000fe40003fc6070 */
[----:B------:R-:W-:Y:S02]  /*4ca0*/  FMNMX R50, R217, R50, !PT ;  /* 0x00000032d9327209 */ /* 0x000fe40007800000 */
[----:B------:R-:W-:-:S02]  /*4cb0*/  FMNMX R59, R27, R59, !PT ;  /* 0x0000003b1b3b7209 */ /* 0x000fc40007800000 */
[----:B------:R-:W-:Y:S02]  /*4cc0*/  ISETP.GE.U32.AND.EX P6, PT, R197, RZ, PT, P6 ;  /* 0x000000ffc500720c */ /* 0x000fe40003fc6160 */
[----:B------:R-:W-:Y:S02]  /*4cd0*/  FMNMX R50, R213, R50, !PT ;  /* 0x00000032d5327209 */ /* 0x000fe40007800000 */
[----:B------:R-:W-:Y:S02]  /*4ce0*/  FMNMX R59, R94, R59, !PT ;  /* 0x0000003b5e3b7209 */ /* 0x000fe40007800000 */
[----:B------:R-:W-:Y:S02]  /*4cf0*/  FSEL R55, R55, -INF , !P6 ;  /* 0xff80000037377808 */ /* 0x000fe40007000000 */
[----:B------:R-:W-:Y:S02]  /*4d00*/  FMNMX R50, R207, R50, !PT ;  /* 0x00000032cf327209 */ /* 0x000fe40007800000 */
[----:B------:R-:W-:-:S02]  /*4d10*/  FMNMX R59, R140, R59, !PT ;  /* 0x0000003b8c3b7209 */ /* 0x000fc40007800000 */
[----:B------:R-:W-:Y:S02]  /*4d20*/  ISETP.GT.U32.AND.EX P0, PT, R46, RZ, PT, P0 ;  /* 0x000000ff2e00720c */ /* 0x000fe40003f04100 */
[----:B------:R-:W-:Y:S02]  /*4d30*/  FMNMX R46, R54, R55, !PT ;  /* 0x00000037362e7209 */ /* 0x000fe40007800000 */
[----:B------:R-:W-:Y:S02]  /*4d40*/  FMNMX R50, R205, R50, !PT ;  /* 0x00000032cd327209 */ /* 0x000fe40007800000 */
[----:B------:R-:W-:Y:S02]  /*4d50*/  FMNMX R59, R202, R59, !PT ;  /* 0x0000003bca3b7209 */ /* 0x000fe40007800000 */
[----:B------:R-:W-:Y:S02]  /*4d60*/  ISETP.GT.U32.AND P6, PT, R198, R252, PT ;  /* 0x000000fcc600720c */ /* 0x000fe40003fc4070 */
[----:B------:R-:W-:-:S02]  /*4d70*/  FMNMX R46, R45, R46, !PT ;  /* 0x0000002e2d2e7209 */ /* 0x000fc40007800000 */
[----:B------:R-:W-:Y:S01]  /*4d80*/  FMNMX R50, R203, R50, !PT ;  /* 0x00000032cb327209 */ /* 0x000fe20007800000 */
[----:B------:R-:W-:Y:S01]  /*4d90*/  FMUL R49, R82, c[0x0][0x188] ;  /* 0x0000620052317a20 */ /* 0x000fe20000400000 */
[----:B------:R-:W-:Y:S01]  /*4da0*/  FMNMX R59, R195, R59, !PT ;  /* 0x0000003bc33b7209 */ /* 0x000fe20007800000 */
[----:B------:R-:W-:Y:S01]  /*4db0*/  FMUL R28, R165, c[0x0][0x188] ;  /* 0x00006200a51c7a20 */ /* 0x000fe20000400000 */
[----:B------:R-:W-:Y:S02]  /*4dc0*/  ISETP.GT.U32.AND.EX P6, PT, R197, RZ, PT, P6 ;  /* 0x000000ffc500720c */ /* 0x000fe40003fc4160 */
[----:B------:R-:W-:Y:S01]  /*4dd0*/  ISETP.GT.U32.AND.EX P4, PT, R52, RZ, PT, P4 ;  /* 0x000000ff3400720c */ /* 0x000fe20003f84140 */
[----:B------:R-:W-:Y:S01]  /*4de0*/  FMUL R30, R167, c[0x0][0x188] ;  /* 0x00006200a71e7a20 */ /* 0x000fe20000400000 */
[----:B------:R-:W-:Y:S02]  /*4df0*/  FMNMX R46, R189, R46, !PT ;  /* 0x0000002ebd2e7209 */ /* 0x000fe40007800000 */
[----:B------:R-:W-:Y:S01]  /*4e00*/  ISETP.GT.U32.AND.EX P3, PT, R44, RZ, PT, P3 ;  /* 0x000000ff2c00720c */ /* 0x000fe20003f64130 */
[----:B------:R-:W-:Y:S01]  /*4e10*/  FMUL R88, R105, c[0x0][0x188] ;  /* 0x0000620069587a20 */ /* 0x000fe20000400000 */
[----:B------:R-:W-:Y:S01]  /*4e20*/  FMNMX R50, R199, R50, !PT ;  /* 0x00000032c7327209 */ /* 0x000fe20007800000 */
[----:B------:R-:W-:Y:S01]  /*4e30*/  FMUL R91, R118, c[0x0][0x188] ;  /* 0x00006200765b7a20 */ /* 0x000fe20000400000 */
[----:B------:R-:W-:Y:S01]  /*4e40*/  FMNMX R59, R182, R59, !PT ;  /* 0x0000003bb63b7209 */ /* 0x000fe20007800000 */
[----:B------:R-:W-:Y:S01]  /*4e50*/  FMUL R90, R119, c[0x0][0x188] ;  /* 0x00006200775a7a20 */ /* 0x000fe20000400000 */
[----:B------:R-:W-:Y:S01]  /*4e60*/  FSEL R49, R49, -INF , !P6 ;  /* 0xff80000031317808 */ /* 0x000fe20007000000 */
[----:B------:R-:W-:Y:S01]  /*4e70*/  LDSM.16.M88.4 R80, [R8+0x5800] ;  /* 0x005800000850783b */ /* 0x000fe20000000200 */
[----:B------:R-:W-:-:S02]  /*4e80*/  FMNMX R46, R20, R46, !PT ;  /* 0x0000002e142e7209 */ /* 0x000fc40007800000 */
[----:B------:R-:W-:Y:S02]  /*4e90*/  FMNMX R50, R183, R50, !PT ;  /* 0x00000032b7327209 */ /* 0x000fe40007800000 */
[----:B------:R-:W-:Y:S02]  /*4ea0*/  IADD3 R62, P6, R198, 0x79, RZ ;  /* 0x00000079c63e7810 */ /* 0x000fe40007fde0ff */
[----:B------:R-:W-:Y:S02]  /*4eb0*/  FMNMX R59, R174, R59, !PT ;  /* 0x0000003bae3b7209 */ /* 0x000fe40007800000 */
[----:B------:R-:W-:Y:S02]  /*4ec0*/  FMNMX R46, R19, R46, !PT ;  /* 0x0000002e132e7209 */ /* 0x000fe40007800000 */
[----:B------:R-:W-:Y:S02]  /*4ed0*/  FMNMX R50, R175, R50, !PT ;  /* 0x00000032af327209 */ /* 0x000fe40007800000 */
[----:B------:R-:W-:-:S02]  /*4ee0*/  IADD3.X R63, RZ, R197, RZ, P6, !PT ;  /* 0x000000c5ff3f7210 */ /* 0x000fc400037fe4ff */
[----:B------:R-:W-:Y:S02]  /*4ef0*/  ISETP.GE.U32.AND P6, PT, R198, R252, PT ;  /* 0x000000fcc600720c */ /* 0x000fe40003fc6070 */
[----:B------:R-:W-:Y:S02]  /*4f00*/  FMNMX R59, R220, R59, !PT ;  /* 0x0000003bdc3b7209 */ /* 0x000fe40007800000 */
[----:B------:R-:W-:Y:S02]  /*4f10*/  FMNMX R46, R11, R46, !PT ;  /* 0x0000002e0b2e7209 */ /* 0x000fe40007800000 */
[----:B------:R-:W-:Y:S02]  /*4f20*/  FMNMX R50, R143, R50, !PT ;  /* 0x000000328f327209 */ /* 0x000fe40007800000 */
[----:B------:R-:W-:Y:S02]  /*4f30*/  ISETP.GE.U32.AND.EX P6, PT, R197, RZ, PT, P6 ;  /* 0x000000ffc500720c */ /* 0x000fe40003fc6160 */
[----:B------:R-:W-:-:S02]  /*4f40*/  FMNMX R59, R216, R59, !PT ;  /* 0x0000003bd83b7209 */ /* 0x000fc40007800000 */
[----:B------:R-:W-:Y:S02]  /*4f50*/  FMNMX R46, R25, R46, !PT ;  /* 0x0000002e192e7209 */ /* 0x000fe40007800000 */
[----:B------:R-:W-:Y:S02]  /*4f60*/  FMNMX R50, R33, R50, !PT ;  /* 0x0000003221327209 */ /* 0x000fe40007800000 */
[----:B------:R-:W-:Y:S02]  /*4f70*/  FSEL R51, R51, -INF , !P6 ;  /* 0xff80000033337808 */ /* 0x000fe40007000000 */
[----:B------:R-:W-:Y:S02]  /*4f80*/  FMNMX R59, R212, R59, !PT ;  /* 0x0000003bd43b7209 */ /* 0x000fe40007800000 */
[----:B------:R-:W-:Y:S02]  /*4f90*/  ISETP.GT.U32.AND P6, PT, R62, R2, PT ;  /* 0x000000023e00720c */ /* 0x000fe40003fc4070 */
[----:B------:R-:W-:-:S02]  /*4fa0*/  FMNMX R46, R29, R46, !PT ;  /* 0x0000002e1d2e7209 */ /* 0x000fc40007800000 */
[----:B------:R-:W-:Y:S02]  /*4fb0*/  FMNMX R50, R35, R50, !PT ;  /* 0x0000003223327209 */ /* 0x000fe40007800000 */
[----:B------:R-:W-:Y:S02]  /*4fc0*/  FMNMX R59, R206, R59, !PT ;  /* 0x0000003bce3b7209 */ /* 0x000fe40007800000 */
[----:B------:R-:W-:Y:S02]  /*4fd0*/  FMNMX R52, R49, R51, !PT ;  /* 0x0000003331347209 */ /* 0x000fe40007800000 */
[----:B------:R-:W-:Y:S02]  /*4fe0*/  ISETP.GT.U32.AND.EX P6, PT, R63, RZ, PT, P6 ;  /* 0x000000ff3f00720c */ /* 0x000fe40003fc4160 */
[----:B------:R-:W-:Y:S02]  /*4ff0*/  FMNMX R46, R93, R46, !PT ;  /* 0x0000002e5d2e7209 */ /* 0x000fe40007800000 */
[----:B------:R-:W-:-:S02]  /*5000*/  FMNMX R50, R39, R50, !PT ;  /* 0x0000003227327209 */ /* 0x000fc40007800000 */
[----:B------:R-:W-:Y:S02]  /*5010*/  FMNMX R59, R204, R59, !PT ;  /* 0x0000003bcc3b7209 */ /* 0x000fe40007800000 */
[----:B------:R-:W-:Y:S02]  /*5020*/  FMNMX R52, R48, R52, !PT ;  /* 0x0000003430347209 */ /* 0x000fe40007800000 */
[----:B------:R-:W-:Y:S02]  /*5030*/  FSEL R28, R28, -INF , !P6 ;  /* 0xff8000001c1c7808 */ /* 0x000fe40007000000 */
[----:B------:R-:W-:Y:S02]  /*5040*/  ISETP.GT.U32.AND P6, PT, R62, R112, PT ;  /* 0x000000703e00720c */ /* 0x000fe40003fc4070 */
[----:B------:R-:W-:Y:S02]  /*5050*/  FMNMX R46, R122, R46, !PT ;  /* 0x0000002e7a2e7209 */ /* 0x000fe40007800000 */
[----:B------:R-:W-:-:S02]  /*5060*/  FMNMX R50, R97, R50, !PT ;  /* 0x0000003261327209 */ /* 0x000fc40007800000 */
[----:B------:R-:W-:Y:S02]  /*5070*/  FMNMX R59, R201, R59, !PT ;  /* 0x0000003bc93b7209 */ /* 0x000fe40007800000 */
[----:B------:R-:W-:Y:S02]  /*5080*/  FMNMX R52, R185, R52, !PT ;  /* 0x00000034b9347209 */ /* 0x000fe40007800000 */
[----:B------:R-:W-:Y:S02]  /*5090*/  ISETP.GT.U32.AND.EX P6, PT, R63, RZ, PT, P6 ;  /* 0x000000ff3f00720c */ /* 0x000fe40003fc4160 */
[----:B------:R-:W-:Y:S02]  /*50a0*/  FMNMX R46, R96, R46, !PT ;  /* 0x0000002e602e7209 */ /* 0x000fe40007800000 */
[----:B------:R-:W-:Y:S02]  /*50b0*/  FMNMX R50, R98, R50, !PT ;  /* 0x0000003262327209 */ /* 0x000fe40007800000 */
[----:B------:R-:W-:-:S02]  /*50c0*/  FMNMX R59, R193, R59, !PT ;  /* 0x0000003bc13b7209 */ /* 0x000fc40007800000 */
[----:B------:R-:W-:Y:S02]  /*50d0*/  FMNMX R52, R10, R52, !PT ;  /* 0x000000340a347209 */ /* 0x000fe40007800000 */
[----:B------:R-:W-:Y:S02]  /*50e0*/  FSEL R30, R30, -INF , !P6 ;  /* 0xff8000001e1e7808 */ /* 0x000fe40007000000 */
[----:B------:R-:W-:Y:S02]  /*50f0*/  FMNMX R46, R192, R46, !PT ;  /* 0x0000002ec02e7209 */ /* 0x000fe40007800000 */
[----:B------:R-:W-:Y:S02]  /*5100*/  FMNMX R50, R108, R50, !PT ;  /* 0x000000326c327209 */ /* 0x000fe40007800000 */
[----:B------:R-:W-:Y:S02]  /*5110*/  FMNMX R59, R181, R59, !PT ;  /* 0x0000003bb53b7209 */ /* 0x000fe40007800000 */
[----:B------:R-:W-:-:S02]  /*5120*/  FMNMX R52, R13, R52, !PT ;  /* 0x000000340d347209 */ /* 0x000fc40007800000 */
[----:B------:R-:W-:Y:S02]  /*5130*/  FMNMX R46, R180, R46, !PT ;  /* 0x0000002eb42e7209 */ /* 0x000fe40007800000 */
[----:B------:R-:W-:Y:S02]  /*5140*/  FMNMX R50, R30, R50, !PT ;  /* 0x000000321e327209 */ /* 0x000fe40007800000 */
[----:B------:R-:W-:Y:S02]  /*5150*/  FMNMX R59, R173, R59, !PT ;  /* 0x0000003bad3b7209 */ /* 0x000fe40007800000 */
[----:B------:R-:W-:Y:S01]  /*5160*/  FMNMX R52, R9, R52, !PT ;  /* 0x0000003409347209 */ /* 0x000fe20007800000 */
[----:B------:R-:W0:Y:S01]  /*5170*/  SHFL.BFLY PT, R44, R50, 0x2, 0x1f ;  /* 0x0c401f00322c7f89 */ /* 0x000e2200000e0000 */
        /* <DEDUP_REMOVED lines=19> */
[----:B0-----:R-:W-:-:S02]  /*52b0*/  FMNMX R50, R50, R44, !PT ;  /* 0x0000002c32327209 */ /* 0x001fc40007800000 */
[----:B------:R-:W-:Y:S02]  /*52c0*/  FMNMX R59, R28, R59, !PT ;  /* 0x0000003b1c3b7209 */ /* 0x000fe40007800000 */
[----:B------:R-:W-:Y:S02]  /*52d0*/  FMNMX R44, R179, R52, !PT ;  /* 0x00000034b32c7209 */ /* 0x000fe40007800000 */
[----:B------:R-:W-:Y:S01]  /*52e0*/  FMNMX R46, R209, R46, !PT ;  /* 0x0000002ed12e7209 */ /* 0x000fe20007800000 */
[----:B------:R-:W0:Y:S01]  /*52f0*/  SHFL.BFLY PT, R89, R59, 0x2, 0x1f ;  /* 0x0c401f003b597f89 */ /* 0x000e2200000e0000 */
        /* <DEDUP_REMOVED lines=13> */
[----:B0-----:R-:W-:Y:S02]  /*53d0*/  FMNMX R89, R59, R89, !PT ;  /* 0x000000593b597209 */ /* 0x001fe40007800000 */
[----:B------:R-:W-:-:S02]  /*53e0*/  ISETP.GT.U32.AND P6, PT, R62, R231, PT ;  /* 0x000000e73e00720c */ /* 0x000fc40003fc4070 */
[----:B------:R-:W-:Y:S02]  /*53f0*/  FMNMX R46, R87, R46, !PT ;  /* 0x0000002e572e7209 */ /* 0x000fe40007800000 */
[----:B------:R-:W-:Y:S01]  /*5400*/  FMNMX R44, R208, R44, !PT ;  /* 0x0000002cd02c7209 */ /* 0x000fe20007800000 */
[----:B------:R-:W0:Y:S01]  /*5410*/  SHFL.BFLY PT, R52, R89, 0x1, 0x1f ;  /* 0x0c201f0059347f89 */ /* 0x000e2200000e0000 */
[----:B------:R-:W-:Y:S02]  /*5420*/  ISETP.GT.U32.AND.EX P6, PT, R63, RZ, PT, P6 ;  /* 0x000000ff3f00720c */ /* 0x000fe40003fc4160 */
[----:B------:R-:W-:Y:S02]  /*5430*/  FMNMX R46, R225, R46, !PT ;  /* 0x0000002ee12e7209 */ /* 0x000fe40007800000 */
[----:B------:R-:W-:Y:S02]  /*5440*/  FMNMX R44, R177, R44, !PT ;  /* 0x0000002cb12c7209 */ /* 0x000fe40007800000 */
[----:B------:R-:W-:-:S02]  /*5450*/  FSEL R88, R88, -INF , !P6 ;  /* 0xff80000058587808 */ /* 0x000fc40007000000 */
[----:B------:R-:W-:Y:S02]  /*5460*/  FMNMX R46, R104, R46, !PT ;  /* 0x0000002e682e7209 */ /* 0x000fe40007800000 */
[----:B------:R-:W-:Y:S02]  /*5470*/  FMNMX R44, R169, R44, !PT ;  /* 0x0000002ca92c7209 */ /* 0x000fe40007800000 */
[----:B------:R-:W-:Y:S02]  /*5480*/  FMNMX R46, R88, R46, !PT ;  /* 0x0000002e582e7209 */ /* 0x000fe40007800000 */
[----:B------:R-:W-:Y:S02]  /*5490*/  FSEL R105, R47, -INF , !P2 ;  /* 0xff8000002f697808 */ /* 0x000fe40005000000 */
[----:B------:R-:W-:Y:S02]  /*54a0*/  FMNMX R47, R226, R44, !PT ;  /* 0x0000002ce22f7209 */ /* 0x000fe40007800000 */
[----:B------:R-:W1:Y:S01]  /*54b0*/  SHFL.BFLY PT, R44, R46, 0x2, 0x1f ;  /* 0x0c401f002e2c7f89 */ /* 0x000e6200000e0000 */
[----:B------:R-:W-:-:S02]  /*54c0*/  FSEL R91, R91, -INF , !P3 ;  /* 0xff8000005b5b7808 */ /* 0x000fc40005800000 */
[----:B------:R-:W-:Y:S02]  /*54d0*/  FMNMX R47, R105, R47, !PT ;  /* 0x0000002f692f7209 */ /* 0x000fe40007800000 */
[----:B------:R-:W-:Y:S02]  /*54e0*/  FSEL R90, R90, -INF , !P0 ;  /* 0xff8000005a5a7808 */ /* 0x000fe40004000000 */
[----:B------:R-:W-:Y:S01]  /*54f0*/  FMNMX R47, R91, R47, !PT ;  /* 0x0000002f5b2f7209 */ /* 0x000fe20007800000 */
[----:B------:R-:W-:Y:S01]  /*5500*/  FMUL R112, R106, c[0x0][0x188] ;  /* 0x000062006a707a20 */ /* 0x000fe20000400000 */
[----:B------:R-:W-:Y:S02]  /*5510*/  FSEL R106, R134, -INF , !P5 ;  /* 0xff800000866a7808 */ /* 0x000fe40006800000 */
[----:B------:R-:W-:Y:S02]  /*5520*/  FMNMX R47, R90, R47, !PT ;  /* 0x0000002f5a2f7209 */ /* 0x000fe40007800000 */
[----:B0-----:R-:W-:-:S02]  /*5530*/  FMNMX R89, R89, R52, !PT ;  /* 0x0000003459597209 */ /* 0x001fc40007800000 */
[----:B------:R-:W-:Y:S02]  /*5540*/  ISETP.GT.U32.AND P6, PT, R62, R252, PT ;  /* 0x000000fc3e00720c */ /* 0x000fe40003fc4070 */
[----:B------:R-:W-:Y:S02]  /*5550*/  FSEL R113, R113, -INF , !P4 ;  /* 0xff80000071717808 */ /* 0x000fe40006000000 */
[----:B------:R-:W-:Y:S02]  /*5560*/  FMNMX R47, R106, R47, !PT ;  /* 0x0000002f6a2f7209 */ /* 0x000fe40007800000 */
[----:B------:R-:W-:Y:S02]  /*5570*/  FMNMX R89, R89, R191, !PT ;  /* 0x000000bf59597209 */ /* 0x000fe40007800000 */
[----:B------:R-:W-:Y:S02]  /*5580*/  ISETP.GT.U32.AND.EX P6, PT, R63, RZ, PT, P6 ;  /* 0x000000ff3f00720c */ /* 0x000fe40003fc4160 */
[----:B------:R-:W-:-:S02]  /*5590*/  FSEL R112, R112, -INF , !P1 ;  /* 0xff80000070707808 */ /* 0x000fc40004800000 */
[----:B------:R-:W-:Y:S01]  /*55a0*/  FMNMX R47, R113, R47, !PT ;  /* 0x0000002f712f7209 */ /* 0x000fe20007800000 */
[----:B------:R-:W-:Y:S01]  /*55b0*/  FADD R56, R56, -R89 ;  /* 0x8000005938387221 */ /* 0x000fe20000000000 */
[----:B------:R-:W-:Y:S02]  /*55c0*/  FSEL R107, R107, -INF , !P6 ;  /* 0xff8000006b6b7808 */ /* 0x000fe40007000000 */
[----:B------:R-:W-:Y:S01]  /*55d0*/  FMNMX R47, R112, R47, !PT ;  /* 0x0000002f702f7209 */ /* 0x000fe20007800000 */
[----:B------:R-:W-:Y:S01]  /*55e0*/  FMUL R56, R56, 1.4426950216293334961 ;  /* 0x3fb8aa3b38387820 */ /* 0x000fe20000400000 */
[----:B-1----:R-:W-:Y:S02]  /*55f0*/  FMNMX R46, R46, R44, !PT ;  /* 0x0000002c2e2e7209 */ /* 0x002fe40007800000 */
[----:B------:R-:W-:Y:S01]  /*5600*/  FMNMX R44, R107, R47, !PT ;  /* 0x0000002f6b2c7209 */ /* 0x000fe20007800000 */
[----:B------:R0:W-:Y:S04]  /*5610*/  MUFU.EX2 R133, R56 ;  /* 0x0000003800857308 */ /* 0x0001e80000000800 */
[----:B0-----:R-:W0:Y:S04]  /*5620*/  SHFL.BFLY PT, R56, R44, 0x2, 0x1f ;  /* 0x0c401f002c387f89 */ /* 0x001e2800000e0000 */
[----:B------:R-:W1:Y:S04]  /*5630*/  SHFL.BFLY PT, R47, R46, 0x1, 0x1f ;  /* 0x0c201f002e2f7f89 */ /* 0x000e6800000e0000 */
[----:B------:R-:W2:Y:S01]  /*5640*/  SHFL.BFLY PT, R109, R50, 0x1, 0x1f ;  /* 0x0c201f00326d7f89 */ /* 0x000ea200000e0000 */
[----:B0-----:R-:W-:-:S05]  /*5650*/  FMNMX R56, R44, R56, !PT ;  /* 0x000000382c387209 */ /* 0x001fca0007800000 */
[----:B------:R-:W0:Y:S01]  /*5660*/  SHFL.BFLY PT, R44, R56, 0x1, 0x1f ;  /* 0x0c201f00382c7f89 */ /* 0x000e2200000e0000 */
[----:B-1----:R-:W-:-:S04]  /*5670*/  FMNMX R47, R46, R47, !PT ;  /* 0x0000002f2e2f7209 */ /* 0x002fc80007800000 */
[----:B------:R-:W-:Y:S02]  /*5680*/  FMNMX R110, R47, R186, !PT ;  /* 0x000000ba2f6e7209 */ /* 0x000fe40007800000 */
[----:B--2---:R-:W-:-:S03]  /*5690*/  FMNMX R109, R50, R109, !PT ;  /* 0x0000006d326d7209 */ /* 0x004fc60007800000 */
[----:B------:R-:W-:Y:S01]  /*56a0*/  FADD R45, R45, -R110 ;  /* 0x8000006e2d2d7221 */ /* 0x000fe20000000000 */
[----:B------:R-:W-:-:S03]  /*56b0*/  FMNMX R109, R109, R187, !PT ;  /* 0x000000bb6d6d7209 */ /* 0x000fc60007800000 */
[----:B------:R-:W-:Y:S02]  /*56c0*/  FMUL R45, R45, 1.4426950216293334961 ;  /* 0x3fb8aa3b2d2d7820 */ /* 0x000fe40000400000 */
[----:B------:R-:W-:Y:S02]  /*56d0*/  FADD R46, -R109, R187 ;  /* 0x000000bb6d2e7221 */ /* 0x000fe40000000100 */
[----:B------:R1:W-:Y:S02]  /*56e0*/  MUFU.EX2 R119, R45 ;  /* 0x0000002d00777308 */ /* 0x0003e40000000800 */
[----:B------:R-:W-:Y:S01]  /*56f0*/  FMUL R46, R46, 1.4426950216293334961 ;  /* 0x3fb8aa3b2e2e7820 */ /* 0x000fe20000400000 */
[----:B0-----:R-:W-:Y:S01]  /*5700*/  FMNMX R44, R56, R44, !PT ;  /* 0x0000002c382c7209 */ /* 0x001fe20007800000 */
[----:B-1----:R-:W-:-:S03]  /*5710*/  FADD R45, -R110, R186 ;  /* 0x000000ba6e2d7221 */ /* 0x002fc60000000100 */
[----:B------:R-:W-:Y:S01]  /*5720*/  FMNMX R111, R44, R184, !PT ;  /* 0x000000b82c6f7209 */ /* 0x000fe20007800000 */
[----:B------:R-:W-:Y:S01]  /*5730*/  FMUL R45, R45, 1.4426950216293334961 ;  /* 0x3fb8aa3b2d2d7820 */ /* 0x000fe20000400000 */
[----:B------:R-:W-:Y:S03]  /*5740*/  MUFU.EX2 R166, R46 ;  /* 0x0000002e00a67308 */ /* 0x000fe60000000800 */
[----:B------:R-:W-:-:S05]  /*5750*/  FADD R49, R49, -R111 ;  /* 0x8000006f31317221 */ /* 0x000fca0000000000 */
[----:B------:R0:W-:Y:S01]  /*5760*/  MUFU.EX2 R165, R45 ;  /* 0x0000002d00a57308 */ /* 0x0001e20000000800 */
[----:B------:R-:W-:Y:S02]  /*5770*/  FMUL R49, R49, 1.4426950216293334961 ;  /* 0x3fb8aa3b31317820 */ /* 0x000fe40000400000 */
[--C-:B------:R-:W-:Y:S01]  /*5780*/  FADD R50, R61, -R89.reuse ;  /* 0x800000593d327221 */ /* 0x100fe20000000000 */
[----:B0-----:R-:W0:Y:S01]  /*5790*/  LDSM.16.M88.4 R44, [R8+0x4000] ;  /* 0x00400000082c783b */ /* 0x001e220000000200 */
[----:B------:R-:W-:-:S03]  /*57a0*/  FADD R60, R60, -R89 ;  /* 0x800000593c3c7221 */ /* 0x000fc60000000000 */
[----:B------:R1:W-:Y:S01]  /*57b0*/  MUFU.EX2 R115, R49 ;  /* 0x0000003100737308 */ /* 0x0003e20000000800 */
[----:B------:R-:W-:Y:S02]  /*57c0*/  FADD R196, R196, -R89 ;  /* 0x80000059c4c47221 */ /* 0x000fe40000000000 */
[----:B------:R-:W-:Y:S02]  /*57d0*/  FADD R194, R194, -R109 ;  /* 0x8000006dc2c27221 */ /* 0x000fe40000000000 */
[----:B------:R-:W-:Y:S02]  /*57e0*/  FADD R189, R189, -R110 ;  /* 0x8000006ebdbd7221 */ /* 0x000fe40000000000 */
[--C-:B------:R-:W-:Y:S02]  /*57f0*/  FADD R114, R51, -R111.reuse ;  /* 0x8000006f33727221 */ /* 0x100fe40000000000 */
[----:B------:R-:W-:Y:S02]  /*5800*/  FADD R126, R185, -R111 ;  /* 0x8000006fb97e7221 */ /* 0x000fe40000000000 */
[----:B------:R-:W-:-:S02]  /*5810*/  FADD R59, -R89, R191 ;  /* 0x000000bf593b7221 */ /* 0x000fc40000000100 */
[--C-:B------:R-:W-:Y:S02]  /*5820*/  FADD R57, R57, -R109.reuse ;  /* 0x8000006d39397221 */ /* 0x100fe40000000000 */
[--C-:B------:R-:W-:Y:S02]  /*5830*/  FADD R58, R58, -R109.reuse ;  /* 0x8000006d3a3a7221 */ /* 0x100fe40000000000 */
[----:B------:R-:W-:Y:S02]  /*5840*/  FADD R53, R53, -R109 ;  /* 0x8000006d35357221 */ /* 0x000fe40000000000 */
[--C-:B------:R-:W-:Y:S02]  /*5850*/  FADD R54, R54, -R110.reuse ;  /* 0x8000006e36367221 */ /* 0x100fe40000000000 */
[----:B------:R-:W-:Y:S02]  /*5860*/  FADD R55, R55, -R110 ;  /* 0x8000006e37377221 */ /* 0x000fe40000000000 */
[----:B------:R-:W-:-:S02]  /*5870*/  FADD R48, R48, -R111 ;  /* 0x8000006f30307221 */ /* 0x000fc40000000000 */
[----:B-1----:R-:W-:Y:S02]  /*5880*/  FADD R49, -R111, R184 ;  /* 0x000000b86f317221 */ /* 0x002fe40000000100 */
[----:B------:R-:W-:Y:S02]  /*5890*/  FMUL R50, R50, 1.4426950216293334961 ;  /* 0x3fb8aa3b32327820 */ /* 0x000fe40000400000 */
[----:B------:R-:W-:Y:S02]  /*58a0*/  FMUL R52, R60, 1.4426950216293334961 ;  /* 0x3fb8aa3b3c347820 */ /* 0x000fe40000400000 */
[----:B------:R-:W-:Y:S02]  /*58b0*/  FMUL R132, R196, 1.4426950216293334961 ;  /* 0x3fb8aa3bc4847820 */ /* 0x000fe40000400000 */
[----:B------:R-:W-:Y:S02]  /*58c0*/  FMUL R125, R194, 1.4426950216293334961 ;  /* 0x3fb8aa3bc27d7820 */ /* 0x000fe40000400000 */
[----:B------:R-:W-:-:S02]  /*58d0*/  FMUL R116, R189, 1.4426950216293334961 ;  /* 0x3fb8aa3bbd747820 */ /* 0x000fc40000400000 */
[----:B------:R-:W-:Y:S02]  /*58e0*/  FMUL R114, R114, 1.4426950216293334961 ;  /* 0x3fb8aa3b72727820 */ /* 0x000fe40000400000 */
        /* <DEDUP_REMOVED lines=8> */
[----:B------:R-:W-:Y:S01]  /*5970*/  FMUL R49, R49, 1.4426950216293334961 ;  /* 0x3fb8aa3b31317820 */ /* 0x000fe20000400000 */
[----:B------:R-:W-:Y:S08]  /*5980*/  MUFU.EX2 R50, R50 ;  /* 0x0000003200327308 */ /* 0x000ff00000000800 */
[----:B------:R-:W1:Y:S08]  /*5990*/  MUFU.EX2 R52, R52 ;  /* 0x0000003400347308 */ /* 0x000e700000000800 */
[----:B------:R-:W-:Y:S08]  /*59a0*/  MUFU.EX2 R132, R132 ;  /* 0x0000008400847308 */ /* 0x000ff00000000800 */
[----:B------:R-:W-:Y:S08]  /*59b0*/  MUFU.EX2 R167, R59 ;  /* 0x0000003b00a77308 */ /* 0x000ff00000000800 */
[----:B------:R-:W-:Y:S08]  /*59c0*/  MUFU.EX2 R127, R57 ;  /* 0x00000039007f7308 */ /* 0x000ff00000000800 */
[----:B------:R-:W2:Y:S08]  /*59d0*/  MUFU.EX2 R135, R58 ;  /* 0x0000003a00877308 */ /* 0x000eb00000000800 */
[----:B------:R-:W-:Y:S08]  /*59e0*/  MUFU.EX2 R134, R53 ;  /* 0x0000003500867308 */ /* 0x000ff00000000800 */
[----:B------:R-:W3:Y:S08]  /*59f0*/  MUFU.EX2 R125, R125 ;  /* 0x0000007d007d7308 */ /* 0x000ef00000000800 */
[----:B------:R-:W-:Y:S08]  /*5a00*/  MUFU.EX2 R117, R54 ;  /* 0x0000003600757308 */ /* 0x000ff00000000800 */
[----:B------:R-:W4:Y:S08]  /*5a10*/  MUFU.EX2 R118, R55 ;  /* 0x0000003700767308 */ /* 0x000f300000000800 */
[----:B------:R-:W5:Y:S08]  /*5a20*/  MUFU.EX2 R116, R116 ;  /* 0x0000007400747308 */ /* 0x000f700000000800 */
[----:B------:R-:W0:Y:S08]  /*5a30*/  MUFU.EX2 R114, R114 ;  /* 0x0000007200727308 */ /* 0x000e300000000800 */
[----:B------:R1:W-:Y:S08]  /*5a40*/  MUFU.EX2 R124, R48 ;  /* 0x00000030007c7308 */ /* 0x0003f00000000800 */
[----:B------:R2:W-:Y:S08]  /*5a50*/  MUFU.EX2 R164, R49 ;  /* 0x0000003100a47308 */ /* 0x0005f00000000800 */
[----:B------:R-:W0:Y:S01]  /*5a60*/  MUFU.EX2 R126, R126 ;  /* 0x0000007e007e7308 */ /* 0x000e220000000800 */
[----:B------:R-:W-:Y:S01]  /*5a70*/  FADD R11, R11, -R110 ;  /* 0x8000006e0b0b7221 */ /* 0x000fe20000000000 */
[----:B-1----:R-:W-:Y:S01]  /*5a80*/  F2FP.BF16.PACK_AB R48, R52, R50 ;  /* 0x000000323430723e */ /* 0x002fe200000010ff */
[----:B------:R-:W-:-:S02]  /*5a90*/  FADD R10, R10, -R111 ;  /* 0x8000006f0a0a7221 */ /* 0x000fc40000000000 */
[----:B------:R-:W-:Y:S01]  /*5aa0*/  FADD R9, R9, -R111 ;  /* 0x8000006f09097221 */ /* 0x000fe20000000000 */
[----:B--2---:R-:W-:Y:S01]  /*5ab0*/  F2FP.BF16.PACK_AB R49, R135, R127 ;  /* 0x0000007f8731723e */ /* 0x004fe200000010ff */
[----:B------:R-:W-:Y:S01]  /*5ac0*/  FADD R150, R50, R52 ;  /* 0x0000003432967221 */ /* 0x000fe20000000000 */
[----:B------:R-:W-:Y:S01]  /*5ad0*/  F2FP.BF16.PACK_AB R50, R132, R133 ;  /* 0x000000858432723e */ /* 0x000fe200000010ff */
[----:B------:R-:W-:Y:S01]  /*5ae0*/  FMUL R52, R167, R144 ;  /* 0x00000090a7347220 */ /* 0x000fe20000400000 */
[----:B---3--:R-:W-:Y:S01]  /*5af0*/  F2FP.BF16.PACK_AB R51, R125, R134 ;  /* 0x000000867d33723e */ /* 0x008fe200000010ff */
[----:B------:R-:W-:Y:S01]  /*5b00*/  FMUL R53, R167, R145 ;  /* 0x00000091a7357220 */ /* 0x000fe20000400000 */
[----:B----4-:R-:W-:Y:S01]  /*5b10*/  F2FP.BF16.PACK_AB R60, R118, R117 ;  /* 0x00000075763c723e */ /* 0x010fe200000010ff */
[----:B------:R-:W-:Y:S01]  /*5b20*/  FMUL R54, R166, R146 ;  /* 0x00000092a6367220 */ /* 0x000fe20000400000 */
[----:B-----5:R-:W-:Y:S01]  /*5b30*/  F2FP.BF16.PACK_AB R62, R116, R119 ;  /* 0x00000077743e723e */ /* 0x020fe200000010ff */
[----:B------:R-:W-:Y:S01]  /*5b40*/  FMUL R55, R166, R147 ;  /* 0x00000093a6377220 */ /* 0x000fe20000400000 */
[----:B0-----:R-:W-:Y:S01]  /*5b50*/  F2FP.BF16.PACK_AB R61, R114, R115 ;  /* 0x00000073723d723e */ /* 0x001fe200000010ff */
[C---:B------:R-:W-:Y:S01]  /*5b60*/  FMUL R56, R165.reuse, R152 ;  /* 0x00000098a5387220 */ /* 0x040fe20000400000 */
[----:B------:R-:W-:Y:S01]  /*5b70*/  F2FP.BF16.PACK_AB R63, R126, R124 ;  /* 0x0000007c7e3f723e */ /* 0x000fe200000010ff */
[----:B------:R-:W-:-:S02]  /*5b80*/  FMUL R57, R165, R153 ;  /* 0x00000099a5397220 */ /* 0x000fc40000400000 */
[C---:B------:R-:W-:Y:S02]  /*5b90*/  FMUL R58, R164.reuse, R154 ;  /* 0x0000009aa43a7220 */ /* 0x040fe40000400000 */
[----:B------:R-:W-:Y:S02]  /*5ba0*/  FMUL R59, R164, R155 ;  /* 0x0000009ba43b7220 */ /* 0x000fe40000400000 */
[C---:B------:R-:W-:Y:S02]  /*5bb0*/  FMUL R68, R167.reuse, R160 ;  /* 0x000000a0a7447220 */ /* 0x040fe40000400000 */
[----:B------:R-:W-:Y:S02]  /*5bc0*/  FMUL R69, R167, R161 ;  /* 0x000000a1a7457220 */ /* 0x000fe40000400000 */
[C---:B------:R-:W-:Y:S02]  /*5bd0*/  FMUL R70, R166.reuse, R162 ;  /* 0x000000a2a6467220 */ /* 0x040fe40000400000 */
        /* <DEDUP_REMOVED lines=17> */
[--C-:B------:R-:W-:Y:S02]  /*5cf0*/  FADD R14, R14, -R89.reuse ;  /* 0x800000590e0e7221 */ /* 0x100fe40000000000 */
[----:B------:R-:W-:-:S02]  /*5d00*/  FADD R18, R18, -R89 ;  /* 0x8000005912127221 */ /* 0x000fc40000000000 */
[--C-:B------:R-:W-:Y:S02]  /*5d10*/  FADD R12, R12, -R89.reuse ;  /* 0x800000590c0c7221 */ /* 0x100fe40000000000 */
[----:B------:R-:W-:Y:S02]  /*5d20*/  FADD R21, R21, -R89 ;  /* 0x8000005915157221 */ /* 0x000fe40000000000 */
[--C-:B------:R-:W-:Y:S02]  /*5d30*/  FADD R16, R16, -R109.reuse ;  /* 0x8000006d10107221 */ /* 0x100fe40000000000 */
[--C-:B------:R-:W-:Y:S02]  /*5d40*/  FADD R22, R22, -R109.reuse ;  /* 0x8000006d16167221 */ /* 0x100fe40000000000 */
[--C-:B------:R-:W-:Y:S02]  /*5d50*/  FADD R17, R17, -R109.reuse ;  /* 0x8000006d11117221 */ /* 0x100fe40000000000 */
[----:B------:R-:W-:-:S02]  /*5d60*/  FADD R15, R15, -R109 ;  /* 0x8000006d0f0f7221 */ /* 0x000fc40000000000 */
[--C-:B------:R-:W-:Y:S02]  /*5d70*/  FADD R20, R20, -R110.reuse ;  /* 0x8000006e14147221 */ /* 0x100fe40000000000 */
[--C-:B------:R-:W-:Y:S02]  /*5d80*/  FADD R19, R19, -R110.reuse ;  /* 0x8000006e13137221 */ /* 0x100fe40000000000 */
[----:B------:R-:W-:Y:S02]  /*5d90*/  FADD R25, R25, -R110 ;  /* 0x8000006e19197221 */ /* 0x000fe40000000000 */
[--C-:B------:R-:W-:Y:S02]  /*5da0*/  FADD R13, R13, -R111.reuse ;  /* 0x8000006f0d0d7221 */ /* 0x100fe40000000000 */
[----:B------:R-:W-:Y:S02]  /*5db0*/  FADD R24, R24, -R111 ;  /* 0x8000006f18187221 */ /* 0x000fe40000000000 */
[----:B------:R-:W-:-:S02]  /*5dc0*/  FMUL R40, R165, R40 ;  /* 0x00000028a5287220 */ /* 0x000fc40000400000 */
[----:B------:R-:W-:Y:S02]  /*5dd0*/  FMUL R41, R165, R41 ;  /* 0x00000029a5297220 */ /* 0x000fe40000400000 */
[C---:B------:R-:W-:Y:S02]  /*5de0*/  FMUL R42, R164.reuse, R42 ;  /* 0x0000002aa42a7220 */ /* 0x040fe40000400000 */
[----:B------:R-:W-:Y:S02]  /*5df0*/  FMUL R43, R164, R43 ;  /* 0x0000002ba42b7220 */ /* 0x000fe40000400000 */
        /* <DEDUP_REMOVED lines=15> */
[----:B------:R-:W-:Y:S01]  /*5ef0*/  FMUL R24, R24, 1.4426950216293334961 ;  /* 0x3fb8aa3b18187820 */ /* 0x000fe20000400000 */
[-C--:B------:R-:W-:Y:S01]  /*5f00*/  HMMA.16816.F32.BF16 R52, R48, R44.reuse, R52 ;  /* 0x0000002c3034723c */ /* 0x080fe20000041834 */
[----:B------:R-:W-:Y:S07]  /*5f10*/  MUFU.EX2 R129, R11 ;  /* 0x0000000b00817308 */ /* 0x000fee0000000800 */
[----:B------:R-:W-:Y:S01]  /*5f20*/  HMMA.16816.F32.BF16 R56, R60, R44, R56 ;  /* 0x0000002c3c38723c */ /* 0x000fe20000041838 */
[----:B------:R-:W-:Y:S07]  /*5f30*/  MUFU.EX2 R9, R10 ;  /* 0x0000000a00097308 */ /* 0x000fee0000000800 */
[-C--:B------:R-:W-:Y:S01]  /*5f40*/  HMMA.16816.F32.BF16 R68, R48, R64.reuse, R68 ;  /* 0x000000403044723c */ /* 0x080fe20000041844 */
[----:B------:R-:W-:Y:S07]  /*5f50*/  MUFU.EX2 R146, R14 ;  /* 0x0000000e00927308 */ /* 0x000fee0000000800 */
[----:B------:R-:W-:Y:S01]  /*5f60*/  HMMA.16816.F32.BF16 R72, R60, R64, R72 ;  /* 0x000000403c48723c */ /* 0x000fe20000041848 */
[----:B------:R-:W0:Y:S07]  /*5f70*/  MUFU.EX2 R147, R18 ;  /* 0x0000001200937308 */ /* 0x000e2e0000000800 */
[-C--:B------:R-:W-:Y:S01]  /*5f80*/  HMMA.16816.F32.BF16 R136, R48, R76.reuse, R136 ;  /* 0x0000004c3088723c */ /* 0x080fe20000041888 */
[----:B------:R-:W-:Y:S07]  /*5f90*/  MUFU.EX2 R64, R12 ;  /* 0x0000000c00407308 */ /* 0x000fee0000000800 */
[----:B------:R-:W-:Y:S01]  /*5fa0*/  HMMA.16816.F32.BF16 R156, R60, R76, R156 ;  /* 0x0000004c3c9c723c */ /* 0x000fe2000004189c */
[----:B------:R-:W-:Y:S07]  /*5fb0*/  MUFU.EX2 R65, R21 ;  /* 0x0000001500417308 */ /* 0x000fee0000000800 */
[-C--:B------:R-:W-:Y:S01]  /*5fc0*/  HMMA.16816.F32.BF16 R100, R48, R80.reuse, R100 ;  /* 0x000000503064723c */ /* 0x080fe20000041864 */
[----:B------:R-:W-:Y:S07]  /*5fd0*/  MUFU.EX2 R148, R16 ;  /* 0x0000001000947308 */ /* 0x000fee0000000800 */
[----:B------:R-:W-:Y:S01]  /*5fe0*/  HMMA.16816.F32.BF16 R40, R60, R80, R40 ;  /* 0x000000503c28723c */ /* 0x000fe20000041828 */
[----:B------:R-:W1:Y:S08]  /*5ff0*/  MUFU.EX2 R76, R22 ;  /* 0x00000016004c7308 */ /* 0x000e700000000800 */
[----:B------:R-:W-:Y:S08]  /*6000*/  MUFU.EX2 R77, R17 ;  /* 0x00000011004d7308 */ /* 0x000ff00000000800 */
[----:B------:R-:W2:Y:S08]  /*6010*/  MUFU.EX2 R128, R15 ;  /* 0x0000000f00807308 */ /* 0x000eb00000000800 */
[----:B------:R-:W-:Y:S08]  /*6020*/  MUFU.EX2 R131, R20 ;  /* 0x0000001400837308 */ /* 0x000ff00000000800 */
[----:B------:R-:W3:Y:S08]  /*6030*/  MUFU.EX2 R130, R19 ;  /* 0x0000001300827308 */ /* 0x000ef00000000800 */
[----:B------:R-:W-:Y:S08]  /*6040*/  MUFU.EX2 R11, R25 ;  /* 0x00000019000b7308 */ /* 0x000ff00000000800 */
[----:B------:R-:W4:Y:S08]  /*6050*/  MUFU.EX2 R10, R13 ;  /* 0x0000000d000a7308 */ /* 0x000f300000000800 */
[----:B------:R-:W-:Y:S08]  /*6060*/  MUFU.EX2 R144, R144 ;  /* 0x0000009000907308 */ /* 0x000ff00000000800 */
[----:B------:R-:W5:Y:S01]  /*6070*/  MUFU.EX2 R145, R24 ;  /* 0x0000001800917308 */ /* 0x000f620000000800 */
[----:B0-----:R-:W-:-:S02]  /*6080*/  F2FP.BF16.PACK_AB R48, R147, R146 ;  /* 0x000000929330723e */ /* 0x001fc400000010ff */
[----:B-1----:R-:W-:Y:S02]  /*6090*/  F2FP.BF16.PACK_AB R49, R76, R148 ;  /* 0x000000944c31723e */ /* 0x002fe400000010ff */
[----:B------:R-:W-:Y:S02]  /*60a0*/  F2FP.BF16.PACK_AB R50, R65, R64 ;  /* 0x000000404132723e */ /* 0x000fe400000010ff */
[----:B--2---:R-:W-:Y:S02]  /*60b0*/  F2FP.BF16.PACK_AB R51, R128, R77 ;  /* 0x0000004d8033723e */ /* 0x004fe400000010ff */
[----:B---3--:R-:W-:Y:S02]  /*60c0*/  F2FP.BF16.PACK_AB R12, R130, R131 ;  /* 0x00000083820c723e */ /* 0x008fe400000010ff */
[----:B----4-:R-:W-:Y:S02]  /*60d0*/  F2FP.BF16.PACK_AB R13, R10, R9 ;  /* 0x000000090a0d723e */ /* 0x010fe400000010ff */
[----:B------:R-:W-:-:S02]  /*60e0*/  F2FP.BF16.PACK_AB R14, R11, R129 ;  /* 0x000000810b0e723e */ /* 0x000fc400000010ff */
[----:B-----5:R-:W-:Y:S02]  /*60f0*/  F2FP.BF16.PACK_AB R15, R145, R144 ;  /* 0x00000090910f723e */ /* 0x020fe400000010ff */
[----:B------:R-:W-:Y:S01]  /*6100*/  LOP3.LUT R197, R8, 0x40, RZ, 0x3c, !PT ;  /* 0x0000004008c57812 */ /* 0x000fe200078e3cff */
[----:B------:R-:W-:Y:S01]  /*6110*/  HMMA.16816.F32.BF16 R52, R48, R46, R52 ;  /* 0x0000002e3034723c */ /* 0x000fe20000041834 */
[----:B------:R-:W-:Y:S02]  /*6120*/  FADD R27, R27, -R89 ;  /* 0x800000591b1b7221 */ /* 0x000fe40000000000 */
[----:B------:R-:W-:-:S05]  /*6130*/  FADD R26, R26, -R109 ;  /* 0x8000006d1a1a7221 */ /* 0x000fca0000000000 */
[----:B------:R-:W-:Y:S01]  /*6140*/  HMMA.16816.F32.BF16 R68, R48, R66, R68 ;  /* 0x000000423044723c */ /* 0x000fe20000041844 */
[----:B------:R-:W-:Y:S02]  /*6150*/  FMUL R27, R27, 1.4426950216293334961 ;  /* 0x3fb8aa3b1b1b7820 */ /* 0x000fe40000400000 */
[----:B------:R-:W-:-:S05]  /*6160*/  FMUL R26, R26, 1.4426950216293334961 ;  /* 0x3fb8aa3b1a1a7820 */ /* 0x000fca0000400000 */
[----:B------:R-:W-:Y:S01]  /*6170*/  HMMA.16816.F32.BF16 R136, R48, R78, R136 ;  /* 0x0000004e3088723c */ /* 0x000fe20000041888 */
[----:B------:R-:W-:-:S07]  /*6180*/  FADD R92, R92, -R109 ;  /* 0x8000006d5c5c7221 */ /* 0x000fce0000000000 */
[----:B------:R-:W-:Y:S01]  /*6190*/  HMMA.16816.F32.BF16 R100, R48, R82, R100 ;  /* 0x000000523064723c */ /* 0x000fe20000041864 */
[----:B------:R-:W0:Y:S07]  /*61a0*/  LDSM.16.M88.4 R48, [R197+0x5800] ;  /* 0x00580000c530783b */ /* 0x000e2e0000000200 */
[----:B------:R-:W-:Y:S01]  /*61b0*/  HMMA.16816.F32.BF16 R56, R12, R46, R56 ;  /* 0x0000002e0c38723c */ /* 0x000fe20000041838 */
[----:B------:R-:W-:-:S07]  /*61c0*/  FADD R93, R93, -R110 ;  /* 0x8000006e5d5d7221 */ /* 0x000fce0000000000 */
[C---:B------:R-:W-:Y:S08]  /*61d0*/  HMMA.16816.F32.BF16 R72, R12.reuse, R66, R72 ;  /* 0x000000420c48723c */ /* 0x040ff00000041848 */
[C---:B------:R-:W-:Y:S08]  /*61e0*/  HMMA.16816.F32.BF16 R156, R12.reuse, R78, R156 ;  /* 0x0000004e0c9c723c */ /* 0x040ff0000004189c */
[----:B------:R-:W-:Y:S01]  /*61f0*/  HMMA.16816.F32.BF16 R40, R12, R82, R40 ;  /* 0x000000520c28723c */ /* 0x000fe20000041828 */
[----:B------:R-:W-:-:S02]  /*6200*/  FADD R60, R23, -R89 ;  /* 0x80000059173c7221 */ /* 0x000fc40000000000 */
[--C-:B------:R-:W-:Y:S02]  /*6210*/  FADD R94, R94, -R89.reuse ;  /* 0x800000595e5e7221 */ /* 0x100fe40000000000 */
[----:B------:R-:W-:Y:S02]  /*6220*/  FADD R140, R140, -R89 ;  /* 0x800000598c8c7221 */ /* 0x000fe40000000000 */
[----:B------:R-:W-:Y:S02]  /*6230*/  FADD R120, R120, -R109 ;  /* 0x8000006d78787221 */ /* 0x000fe40000000000 */
[--C-:B------:R-:W-:Y:S02]  /*6240*/  FADD R122, R122, -R110.reuse ;  /* 0x8000006e7a7a7221 */ /* 0x100fe40000000000 */
[----:B------:R-:W-:Y:S02]  /*6250*/  FADD R96, R96, -R110 ;  /* 0x8000006e60607221 */ /* 0x000fe40000000000 */
[----:B------:R-:W-:-:S02]  /*6260*/  FADD R95, R95, -R111 ;  /* 0x8000006f5f5f7221 */ /* 0x000fc40000000000 */
[--C-:B------:R-:W-:Y:S02]  /*6270*/  FADD R141, R141, -R111.reuse ;  /* 0x8000006f8d8d7221 */ /* 0x100fe40000000000 */
[--C-:B------:R-:W-:Y:S01]  /*6280*/  FADD R123, R123, -R111.reuse ;  /* 0x8000006f7b7b7221 */ /* 0x100fe20000000000 */
[----:B------:R-:W-:Y:S01]  /*6290*/  MUFU.EX2 R61, R27 ;  /* 0x0000001b003d7308 */ /* 0x000fe20000000800 */
[----:B------:R-:W-:Y:S01]  /*62a0*/  FADD R12, R29, -R110 ;  /* 0x8000006e1d0c7221 */ /* 0x000fe20000000000 */
[----:B------:R-:W-:Y:S03]  /*62b0*/  LDSM.16.M88.4 R44, [R197+0x5000] ;  /* 0x00500000c52c783b */ /* 0x000fe60000000200 */
[----:B------:R-:W-:Y:S02]  /*62c0*/  FMUL R12, R12, 1.4426950216293334961 ;  /* 0x3fb8aa3b0c0c7820 */ /* 0x000fe40000400000 */
[----:B------:R-:W-:Y:S01]  /*62d0*/  FADD R82, R31, -R111 ;  /* 0x8000006f1f527221 */ /* 0x000fe20000000000 */
[----:B------:R1:W-:Y:S01]  /*62e0*/  MUFU.EX2 R66, R26 ;  /* 0x0000001a00427308 */ /* 0x0003e20000000800 */
[----:B------:R-:W-:-:S02]  /*62f0*/  FADD R121, R121, -R109 ;  /* 0x8000006d79797221 */ /* 0x000fc40000000000 */
[----:B------:R-:W-:Y:S02]  /*6300*/  FMUL R67, R92, 1.4426950216293334961 ;  /* 0x3fb8aa3b5c437820 */ /* 0x000fe40000400000 */
[----:B------:R-:W-:-:S03]  /*6310*/  FMUL R80, R93, 1.4426950216293334961 ;  /* 0x3fb8aa3b5d507820 */ /* 0x000fc60000400000 */
[----:B------:R2:W-:Y:S01]  /*6320*/  MUFU.EX2 R79, R12 ;  /* 0x0000000c004f7308 */ /* 0x0005e20000000800 */
[----:B-1----:R-:W-:Y:S01]  /*6330*/  LDSM.16.M88.4 R24, [R197+0x4800] ;  /* 0x00480000c518783b */ /* 0x002fe20000000200 */
[----:B------:R-:W-:Y:S02]  /*6340*/  FMUL R60, R60, 1.4426950216293334961 ;  /* 0x3fb8aa3b3c3c7820 */ /* 0x000fe40000400000 */
[----:B------:R-:W-:Y:S02]  /*6350*/  FMUL R62, R94, 1.4426950216293334961 ;  /* 0x3fb8aa3b5e3e7820 */ /* 0x000fe40000400000 */
[----:B------:R-:W-:Y:S02]  /*6360*/  FMUL R63, R140, 1.4426950216293334961 ;  /* 0x3fb8aa3b8c3f7820 */ /* 0x000fe40000400000 */
[----:B------:R-:W-:Y:S01]  /*6370*/  FMUL R78, R120, 1.4426950216293334961 ;  /* 0x3fb8aa3b784e7820 */ /* 0x000fe20000400000 */
[----:B--2---:R-:W1:Y:S01]  /*6380*/  LDSM.16.M88.4 R12, [R197+0x4000] ;  /* 0x00400000c50c783b */ /* 0x004e620000000200 */
[----:B------:R-:W-:-:S02]  /*6390*/  FMUL R81, R122, 1.4426950216293334961 ;  /* 0x3fb8aa3b7a517820 */ /* 0x000fc40000400000 */
[----:B------:R-:W-:Y:S02]  /*63a0*/  FMUL R31, R96, 1.4426950216293334961 ;  /* 0x3fb8aa3b601f7820 */ /* 0x000fe40000400000 */
[----:B------:R-:W-:Y:S02]  /*63b0*/  FMUL R82, R82, 1.4426950216293334961 ;  /* 0x3fb8aa3b52527820 */ /* 0x000fe40000400000 */
[----:B------:R-:W-:Y:S02]  /*63c0*/  FMUL R83, R95, 1.4426950216293334961 ;  /* 0x3fb8aa3b5f537820 */ /* 0x000fe40000400000 */
[----:B------:R-:W-:Y:S02]  /*63d0*/  FMUL R92, R141, 1.4426950216293334961 ;  /* 0x3fb8aa3b8d5c7820 */ /* 0x000fe40000400000 */
[----:B------:R-:W-:Y:S02]  /*63e0*/  FMUL R93, R123, 1.4426950216293334961 ;  /* 0x3fb8aa3b7b5d7820 */ /* 0x000fe40000400000 */
[----:B------:R-:W-:Y:S01]  /*63f0*/  FMUL R121, R121, 1.4426950216293334961 ;  /* 0x3fb8aa3b79797820 */ /* 0x000fe20000400000 */
[----:B------:R-:W2:Y:S08]  /*6400*/  MUFU.EX2 R60, R60 ;  /* 0x0000003c003c7308 */ /* 0x000eb00000000800 */
[----:B------:R-:W-:Y:S08]  /*6410*/  MUFU.EX2 R62, R62 ;  /* 0x0000003e003e7308 */ /* 0x000ff00000000800 */
[----:B------:R-:W-:Y:S08]  /*6420*/  MUFU.EX2 R63, R63 ;  /* 0x0000003f003f7308 */ /* 0x000ff00000000800 */
[----:B------:R-:W3:Y:S08]  /*6430*/  MUFU.EX2 R67, R67 ;  /* 0x0000004300437308 */ /* 0x000ef00000000800 */
[----:B------:R-:W-:Y:S08]  /*6440*/  MUFU.EX2 R78, R78 ;  /* 0x0000004e004e7308 */ /* 0x000ff00000000800 */
[----:B------:R-:W4:Y:S08]  /*6450*/  MUFU.EX2 R29, R121 ;  /* 0x00000079001d7308 */ /* 0x000f300000000800 */
[----:B------:R-:W5:Y:S08]  /*6460*/  MUFU.EX2 R80, R80 ;  /* 0x0000005000507308 */ /* 0x000f700000000800 */
[----:B------:R-:W-:Y:S08]  /*6470*/  MUFU.EX2 R81, R81 ;  /* 0x0000005100517308 */ /* 0x000ff00000000800 */
[----:B------:R-:W-:Y:S08]  /*6480*/  MUFU.EX2 R31, R31 ;  /* 0x0000001f001f7308 */ /* 0x000ff00000000800 */
[----:B------:R-:W-:Y:S08]  /*6490*/  MUFU.EX2 R82, R82 ;  /* 0x0000005200527308 */ /* 0x000ff00000000800 */
[----:B------:R-:W0:Y:S08]  /*64a0*/  MUFU.EX2 R83, R83 ;  /* 0x0000005300537308 */ /* 0x000e300000000800 */
[----:B------:R-:W-:Y:S08]  /*64b0*/  MUFU.EX2 R92, R92 ;  /* 0x0000005c005c7308 */ /* 0x000ff00000000800 */
[----:B------:R-:W1:Y:S01]  /*64c0*/  MUFU.EX2 R93, R93 ;  /* 0x0000005d005d7308 */ /* 0x000e620000000800 */
[----:B--2---:R-:W-:-:S02]  /*64d0*/  F2FP.BF16.PACK_AB R16, R61, R60 ;  /* 0x0000003c3d10723e */ /* 0x004fc400000010ff */
[----:B---3--:R-:W-:Y:S02]  /*64e0*/  F2FP.BF16.PACK_AB R17, R67, R66 ;  /* 0x000000424311723e */ /* 0x008fe400000010ff */
[----:B------:R-:W-:Y:S02]  /*64f0*/  F2FP.BF16.PACK_AB R18, R63, R62 ;  /* 0x0000003e3f12723e */ /* 0x000fe400000010ff */
[----:B----4-:R-:W-:Y:S02]  /*6500*/  F2FP.BF16.PACK_AB R19, R29, R78 ;  /* 0x0000004e1d13723e */ /* 0x010fe400000010ff */
[----:B-----5:R-:W-:Y:S02]  /*6510*/  F2FP.BF16.PACK_AB R20, R80, R79 ;  /* 0x0000004f5014723e */ /* 0x020fe400000010ff */
[----:B0-----:R-:W-:Y:S02]  /*6520*/  F2FP.BF16.PACK_AB R21, R83, R82 ;  /* 0x000000525315723e */ /* 0x001fe400000010ff */
[----:B------:R-:W-:-:S02]  /*6530*/  F2FP.BF16.PACK_AB R22, R31, R81 ;  /* 0x000000511f16723e */ /* 0x000fc400000010ff */
[----:B-1----:R-:W-:Y:S01]  /*6540*/  F2FP.BF16.PACK_AB R23, R93, R92 ;  /* 0x0000005c5d17723e */ /* 0x002fe200000010ff */
[-C--:B------:R-:W-:Y:S01]  /*6550*/  HMMA.16816.F32.BF16 R100, R16, R48.reuse, R100 ;  /* 0x000000301064723c */ /* 0x080fe20000041864 */
[--C-:B------:R-:W-:Y:S02]  /*6560*/  FADD R195, R195, -R89.reuse ;  /* 0x80000059c3c37221 */ /* 0x100fe40000000000 */
[--C-:B------:R-:W-:Y:S02]  /*6570*/  FADD R182, R182, -R89.reuse ;  /* 0x80000059b6b67221 */ /* 0x100fe40000000000 */
[----:B------:R-:W-:Y:S02]  /*6580*/  FADD R174, R174, -R89 ;  /* 0x80000059aeae7221 */ /* 0x000fe40000000000 */
[--C-:B------:R-:W-:Y:S01]  /*6590*/  FADD R200, R200, -R109.reuse ;  /* 0x8000006dc8c87221 */ /* 0x100fe20000000000 */
[----:B------:R-:W-:Y:S01]  /*65a0*/  HMMA.16816.F32.BF16 R40, R20, R48, R40 ;  /* 0x000000301428723c */ /* 0x000fe20000041828 */
[----:B------:R-:W-:-:S02]  /*65b0*/  FADD R188, R188, -R109 ;  /* 0x8000006dbcbc7221 */ /* 0x000fc40000000000 */
[--C-:B------:R-:W-:Y:S02]  /*65c0*/  FADD R176, R176, -R109.reuse ;  /* 0x8000006db0b07221 */ /* 0x100fe40000000000 */
[----:B------:R-:W-:Y:S02]  /*65d0*/  FADD R168, R168, -R109 ;  /* 0x8000006da8a87221 */ /* 0x000fe40000000000 */
[----:B------:R-:W-:Y:S02]  /*65e0*/  FADD R48, R202, -R89 ;  /* 0x80000059ca307221 */ /* 0x000fe40000000000 */
[----:B------:R-:W-:Y:S02]  /*65f0*/  FADD R135, R127, R135 ;  /* 0x000000877f877221 */ /* 0x000fe40000000000 */
[----:B------:R-:W-:Y:S02]  /*6600*/  FADD R140, R133, R150 ;  /* 0x00000096858c7221 */ /* 0x000fe40000000000 */
        /* <DEDUP_REMOVED lines=8> */
[----:B------:R-:W-:Y:S02]  /*6690*/  FADD R135, R134, R135 ;  /* 0x0000008786877221 */ /* 0x000fe40000000000 */
[----:B------:R-:W-:Y:S01]  /*66a0*/  FADD R140, R132, R140 ;  /* 0x0000008c848c7221 */ /* 0x000fe20000000000 */
[----:B------:R-:W-:Y:S01]  /*66b0*/  HMMA.16816.F32.BF16 R52, R16, R12, R52 ;  /* 0x0000000c1034723c */ /* 0x000fe20000041834 */
[--C-:B------:R-:W-:Y:S02]  /*66c0*/  FADD R192, R192, -R110.reuse ;  /* 0x8000006ec0c07221 */ /* 0x100fe40000000000 */
[--C-:B------:R-:W-:Y:S02]  /*66d0*/  FADD R180, R180, -R110.reuse ;  /* 0x8000006eb4b47221 */ /* 0x100fe40000000000 */
[----:B------:R-:W-:-:S02]  /*66e0*/  FADD R172, R172, -R110 ;  /* 0x8000006eacac7221 */ /* 0x000fc40000000000 */
[----:B------:R-:W-:Y:S01]  /*66f0*/  FADD R151, R151, -R110 ;  /* 0x8000006e97977221 */ /* 0x000fe20000000000 */
[C---:B------:R-:W-:Y:S01]  /*6700*/  HMMA.16816.F32.BF16 R68, R16.reuse, R24, R68 ;  /* 0x000000181044723c */ /* 0x040fe20000041844 */
[--C-:B------:R-:W-:Y:S02]  /*6710*/  FADD R190, R190, -R111.reuse ;  /* 0x8000006fbebe7221 */ /* 0x100fe40000000000 */
[--C-:B------:R-:W-:Y:S02]  /*6720*/  FADD R179, R179, -R111.reuse ;  /* 0x8000006fb3b37221 */ /* 0x100fe40000000000 */
[--C-:B------:R-:W-:Y:S02]  /*6730*/  FADD R171, R171, -R111.reuse ;  /* 0x8000006fabab7221 */ /* 0x100fe40000000000 */
[----:B------:R-:W-:Y:S01]  /*6740*/  FADD R149, R149, -R111 ;  /* 0x8000006f95957221 */ /* 0x000fe20000000000 */
[----:B------:R-:W-:Y:S01]  /*6750*/  HMMA.16816.F32.BF16 R136, R16, R44, R136 ;  /* 0x0000002c1088723c */ /* 0x000fe20000041888 */
[----:B------:R-:W-:Y:S01]  /*6760*/  MUFU.EX2 R48, R48 ;  /* 0x0000003000307308 */ /* 0x000fe20000000800 */
[----:B------:R-:W-:-:S02]  /*6770*/  FMUL R123, R192, 1.4426950216293334961 ;  /* 0x3fb8aa3bc07b7820 */ /* 0x000fc40000400000 */
[----:B------:R-:W-:Y:S02]  /*6780*/  FMUL R127, R180, 1.4426950216293334961 ;  /* 0x3fb8aa3bb47f7820 */ /* 0x000fe40000400000 */
[----:B------:R-:W-:Y:S02]  /*6790*/  FMUL R132, R172, 1.4426950216293334961 ;  /* 0x3fb8aa3bac847820 */ /* 0x000fe40000400000 */
[----:B------:R-:W-:Y:S01]  /*67a0*/  HMMA.16816.F32.BF16 R56, R20, R12, R56 ;  /* 0x0000000c1438723c */ /* 0x000fe20000041838 */
[----:B------:R-:W0:Y:S01]  /*67b0*/  MUFU.EX2 R49, R49 ;  /* 0x0000003100317308 */ /* 0x000e220000000800 */
[----:B------:R-:W-:Y:S02]  /*67c0*/  FMUL R133, R151, 1.4426950216293334961 ;  /* 0x3fb8aa3b97857820 */ /* 0x000fe40000400000 */
[----:B------:R-:W-:-:S03]  /*67d0*/  FMUL R134, R190, 1.4426950216293334961 ;  /* 0x3fb8aa3bbe867820 */ /* 0x000fc60000400000 */
[----:B------:R-:W-:Y:S01]  /*67e0*/  FADD R12, R125, R135 ;  /* 0x000000877d0c7221 */ /* 0x000fe20000000000 */
[----:B------:R-:W-:Y:S01]  /*67f0*/  HMMA.16816.F32.BF16 R72, R20, R24, R72 ;  /* 0x000000181448723c */ /* 0x000fe20000041848 */
[----:B------:R-:W-:Y:S01]  /*6800*/  MUFU.EX2 R94, R94 ;  /* 0x0000005e005e7308 */ /* 0x000fe20000000800 */
[----:B------:R-:W-:Y:S02]  /*6810*/  FMUL R125, R179, 1.4426950216293334961 ;  /* 0x3fb8aa3bb37d7820 */ /* 0x000fe40000400000 */
[----:B------:R-:W-:-:S04]  /*6820*/  FMUL R135, R171, 1.4426950216293334961 ;  /* 0x3fb8aa3bab877820 */ /* 0x000fc80000400000 */
[----:B------:R-:W-:Y:S01]  /*6830*/  HMMA.16816.F32.BF16 R156, R20, R44, R156 ;  /* 0x0000002c149c723c */ /* 0x000fe2000004189c */
[----:B------:R-:W-:Y:S06]  /*6840*/  MUFU.EX2 R95, R95 ;  /* 0x0000005f005f7308 */ /* 0x000fec0000000800 */
[----:B------:R-:W-:Y:S02]  /*6850*/  FADD R20, R146, R140 ;  /* 0x0000008c92147221 */ /* 0x000fe40000000000 */
[----:B------:R-:W-:Y:S01]  /*6860*/  MUFU.EX2 R96, R96 ;  /* 0x0000006000607308 */ /* 0x000fe20000000800 */
[----:B------:R-:W-:-:S07]  /*6870*/  FMUL R140, R149, 1.4426950216293334961 ;  /* 0x3fb8aa3b958c7820 */ /* 0x000fce0000400000 */
[----:B------:R-:W1:Y:S08]  /*6880*/  MUFU.EX2 R120, R120 ;  /* 0x0000007800787308 */ /* 0x000e700000000800 */
[----:B------:R-:W-:Y:S08]  /*6890*/  MUFU.EX2 R121, R121 ;  /* 0x0000007900797308 */ /* 0x000ff00000000800 */
[----:B------:R-:W2:Y:S08]  /*68a0*/  MUFU.EX2 R122, R122 ;  /* 0x0000007a007a7308 */ /* 0x000eb00000000800 */
[----:B------:R-:W-:Y:S08]  /*68b0*/  MUFU.EX2 R123, R123 ;  /* 0x0000007b007b7308 */ /* 0x000ff00000000800 */
[----:B------:R-:W3:Y:S08]  /*68c0*/  MUFU.EX2 R127, R127 ;  /* 0x0000007f007f7308 */ /* 0x000ef00000000800 */
[----:B------:R-:W-:Y:S08]  /*68d0*/  MUFU.EX2 R132, R132 ;  /* 0x0000008400847308 */ /* 0x000ff00000000800 */
[----:B------:R-:W-:Y:S08]  /*68e0*/  MUFU.EX2 R133, R133 ;  /* 0x0000008500857308 */ /* 0x000ff00000000800 */
[----:B------:R-:W-:Y:S08]  /*68f0*/  MUFU.EX2 R134, R134 ;  /* 0x0000008600867308 */ /* 0x000ff00000000800 */
[----:B------:R-:W4:Y:S08]  /*6900*/  MUFU.EX2 R125, R125 ;  /* 0x0000007d007d7308 */ /* 0x000f300000000800 */
[----:B------:R-:W-:Y:S08]  /*6910*/  MUFU.EX2 R135, R135 ;  /* 0x0000008700877308 */ /* 0x000ff00000000800 */
[----:B------:R-:W5:Y:S01]  /*6920*/  MUFU.EX2 R140, R140 ;  /* 0x0000008c008c7308 */ /* 0x000f620000000800 */
[----:B0-----:R-:W-:-:S02]  /*6930*/  F2FP.BF16.PACK_AB R16, R49, R48 ;  /* 0x000000303110723e */ /* 0x001fc400000010ff */
[----:B-1----:R-:W-:Y:S02]  /*6940*/  F2FP.BF16.PACK_AB R17, R120, R96 ;  /* 0x000000607811723e */ /* 0x002fe400000010ff */
[----:B------:R-:W-:Y:S02]  /*6950*/  F2FP.BF16.PACK_AB R18, R95, R94 ;  /* 0x0000005e5f12723e */ /* 0x000fe400000010ff */
[----:B--2---:R-:W-:-:S07]  /*6960*/  F2FP.BF16.PACK_AB R19, R122, R121 ;  /* 0x000000797a13723e */ /* 0x004fce00000010ff */
[C---:B------:R-:W-:Y:S08]  /*6970*/  HMMA.16816.F32.BF16 R52, R16.reuse, R14, R52 ;  /* 0x0000000e1034723c */ /* 0x040ff00000041834 */
[C---:B------:R-:W-:Y:S08]  /*6980*/  HMMA.16816.F32.BF16 R68, R16.reuse, R26, R68 ;  /* 0x0000001a1044723c */ /* 0x040ff00000041844 */
[C---:B------:R-:W-:Y:S08]  /*6990*/  HMMA.16816.F32.BF16 R136, R16.reuse, R46, R136 ;  /* 0x0000002e1088723c */ /* 0x040ff00000041888 */
[----:B------:R-:W-:Y:S07]  /*69a0*/  HMMA.16816.F32.BF16 R100, R16, R50, R100 ;  /* 0x000000321064723c */ /* 0x000fee0000041864 */
[----:B---3--:R-:W-:-:S02]  /*69b0*/  F2FP.BF16.PACK_AB R16, R127, R123 ;  /* 0x0000007b7f10723e */ /* 0x008fc400000010ff */
[----:B----4-:R-:W-:Y:S02]  /*69c0*/  F2FP.BF16.PACK_AB R17, R125, R134 ;  /* 0x000000867d11723e */ /* 0x010fe400000010ff */
[----:B------:R-:W-:Y:S02]  /*69d0*/  F2FP.BF16.PACK_AB R18, R133, R132 ;  /* 0x000000848512723e */ /* 0x000fe400000010ff */
[----:B-----5:R-:W-:-:S07]  /*69e0*/  F2FP.BF16.PACK_AB R19, R140, R135 ;  /* 0x000000878c13723e */ /* 0x020fce00000010ff */
[----:B------:R-:W-:Y:S07]  /*69f0*/  HMMA.16816.F32.BF16 R56, R16, R14, R56 ;  /* 0x0000000e1038723c */ /* 0x000fee0000041838 */
[--C-:B------:R-:W-:Y:S02]  /*6a00*/  FADD R14, R142, -R89.reuse ;  /* 0x800000598e0e7221 */ /* 0x100fe40000000000 */
[----:B------:R-:W-:Y:S02]  /*6a10*/  FADD R15, R34, -R89 ;  /* 0x80000059220f7221 */ /* 0x000fe40000000000 */
[----:B------:R-:W-:-:S02]  /*6a20*/  FMUL R14, R14, 1.4426950216293334961 ;  /* 0x3fb8aa3b0e0e7820 */ /* 0x000fc40000400000 */
[----:B------:R-:W-:Y:S02]  /*6a30*/  FMUL R15, R15, 1.4426950216293334961 ;  /* 0x3fb8aa3b0f0f7820 */ /* 0x000fe40000400000 */
[----:B------:R0:W-:Y:S02]  /*6a40*/  MUFU.EX2 R34, R14 ;  /* 0x0000000e00227308 */ /* 0x0001e40000000800 */
[----:B0-----:R-:W-:-:S06]  /*6a50*/  FADD R14, R38, -R89 ;  /* 0x80000059260e7221 */ /* 0x001fcc0000000000 */
[----:B------:R0:W-:Y:S01]  /*6a60*/  MUFU.EX2 R38, R15 ;  /* 0x0000000f00267308 */ /* 0x0001e20000000800 */
[----:B------:R-:W-:Y:S02]  /*6a70*/  FMUL R14, R14, 1.4426950216293334961 ;  /* 0x3fb8aa3b0e0e7820 */ /* 0x000fe40000400000 */
[----:B0-----:R-:W-:-:S05]  /*6a80*/  FADD R15, R84, -R89 ;  /* 0x80000059540f7221 */ /* 0x001fca0000000000 */
        /* <DEDUP_REMOVED lines=14> */
[----:B------:R-:W-:Y:S02]  /*6b70*/  FADD R13, R117, R118 ;  /* 0x00000076750d7221 */ /* 0x000fe40000000000 */
[----:B0-----:R-:W-:-:S03]  /*6b80*/  FADD R14, R35, -R109 ;  /* 0x8000006d230e7221 */ /* 0x001fc60000000000 */
[----:B------:R0:W-:Y:S01]  /*6b90*/  MUFU.EX2 R35, R15 ;  /* 0x0000000f00237308 */ /* 0x0001e20000000800 */
[----:B------:R-:W-:Y:S02]  /*6ba0*/  FADD R13, R119, R13 ;  /* 0x0000000d770d7221 */ /* 0x000fe40000000000 */
[----:B0-----:R-:W-:Y:S02]  /*6bb0*/  FMUL R15, R14, 1.4426950216293334961 ;  /* 0x3fb8aa3b0e0f7820 */ /* 0x001fe40000400000 */
[----:B------:R-:W-:-:S03]  /*6bc0*/  FADD R14, R39, -R109 ;  /* 0x8000006d270e7221 */ /* 0x000fc60000000000 */
[----:B------:R0:W-:Y:S01]  /*6bd0*/  MUFU.EX2 R39, R15 ;  /* 0x0000000f00277308 */ /* 0x0001e20000000800 */
[----:B------:R-:W-:Y:S02]  /*6be0*/  FADD R13, R116, R13 ;  /* 0x0000000d740d7221 */ /* 0x000fe40000000000 */
[----:B------:R-:W-:Y:S02]  /*6bf0*/  FADD R21, R115, R114 ;  /* 0x0000007273157221 */ /* 0x000fe40000000000 */
[----:B0-----:R-:W-:Y:S02]  /*6c00*/  FMUL R15, R14, 1.4426950216293334961 ;  /* 0x3fb8aa3b0e0f7820 */ /* 0x001fe40000400000 */
[----:B------:R-:W-:Y:S02]  /*6c10*/  FADD R14, R97, -R109 ;  /* 0x8000006d610e7221 */ /* 0x000fe40000000000 */
[----:B------:R-:W-:Y:S02]  /*6c20*/  FADD R131, R131, R13 ;  /* 0x0000000d83837221 */ /* 0x000fe40000000000 */
[----:B------:R-:W-:Y:S01]  /*6c30*/  FMUL R14, R14, 1.4426950216293334961 ;  /* 0x3fb8aa3b0e0e7820 */ /* 0x000fe20000400000 */
[----:B------:R-:W-:Y:S01]  /*6c40*/  HMMA.16816.F32.BF16 R72, R16, R26, R72 ;  /* 0x0000001a1048723c */ /* 0x000fe20000041848 */
[----:B------:R-:W-:-:S02]  /*6c50*/  FADD R12, R148, R12 ;  /* 0x0000000c940c7221 */ /* 0x000fc40000000000 */
[----:B------:R-:W-:Y:S01]  /*6c60*/  FADD R98, R98, -R109 ;  /* 0x8000006d62627221 */ /* 0x000fe20000000000 */
[----:B------:R0:W-:Y:S01]  /*6c70*/  MUFU.EX2 R116, R14 ;  /* 0x0000000e00747308 */ /* 0x0001e20000000800 */
[----:B------:R-:W-:Y:S02]  /*6c80*/  FADD R20, R147, R20 ;  /* 0x0000001493147221 */ /* 0x000fe40000000000 */
[----:B------:R-:W-:Y:S02]  /*6c90*/  FADD R21, R124, R21 ;  /* 0x000000157c157221 */ /* 0x000fe40000000000 */
[----:B------:R-:W-:Y:S02]  /*6ca0*/  FADD R211, R211, -R110 ;  /* 0x8000006ed3d37221 */ /* 0x000fe40000000000 */
[----:B------:R-:W-:Y:S02]  /*6cb0*/  FADD R26, R130, R131 ;  /* 0x00000083821a7221 */ /* 0x000fe40000000000 */
[----:B0-----:R-:W-:-:S02]  /*6cc0*/  FADD R14, R108, -R109 ;  /* 0x8000006d6c0e7221 */ /* 0x001fc40000000000 */
[----:B------:R-:W-:Y:S02]  /*6cd0*/  FMUL R98, R98, 1.4426950216293334961 ;  /* 0x3fb8aa3b62627820 */ /* 0x000fe40000400000 */
[----:B------:R-:W-:Y:S02]  /*6ce0*/  FADD R76, R76, R12 ;  /* 0x0000000c4c4c7221 */ /* 0x000fe40000000000 */
[----:B------:R-:W-:Y:S02]  /*6cf0*/  FADD R21, R126, R21 ;  /* 0x000000157e157221 */ /* 0x000fe40000000000 */
[----:B------:R-:W-:Y:S02]  /*6d00*/  FMUL R22, R14, 1.4426950216293334961 ;  /* 0x3fb8aa3b0e167820 */ /* 0x000fe40000400000 */
[----:B------:R-:W-:Y:S02]  /*6d10*/  FMUL R12, R211, 1.4426950216293334961 ;  /* 0x3fb8aa3bd30c7820 */ /* 0x000fe40000400000 */
[----:B------:R-:W-:-:S02]  /*6d20*/  FADD R24, R64, R20 ;  /* 0x0000001440187221 */ /* 0x000fc40000000000 */
[----:B------:R-:W-:Y:S01]  /*6d30*/  FADD R26, R129, R26 ;  /* 0x0000001a811a7221 */ /* 0x000fe20000000000 */
[----:B------:R-:W-:Y:S01]  /*6d40*/  MUFU.EX2 R108, R98 ;  /* 0x00000062006c7308 */ /* 0x000fe20000000800 */
[C---:B------:R-:W-:Y:S01]  /*6d50*/  HMMA.16816.F32.BF16 R40, R16.reuse, R50, R40 ;  /* 0x000000321028723c */ /* 0x040fe20000041828 */
[----:B------:R-:W-:Y:S02]  /*6d60*/  FADD R77, R77, R76 ;  /* 0x0000004c4d4d7221 */ /* 0x000fe40000000000 */
[----:B------:R-:W-:Y:S02]  /*6d70*/  FADD R9, R9, R21 ;  /* 0x0000001509097221 */ /* 0x000fe40000000000 */
[----:B------:R-:W-:Y:S02]  /*6d80*/  FADD R76, R65, R24 ;  /* 0x00000018414c7221 */ /* 0x000fe40000000000 */
[----:B------:R-:W-:Y:S01]  /*6d90*/  MUFU.EX2 R97, R15 ;  /* 0x0000000f00617308 */ /* 0x000fe20000000800 */
[----:B------:R-:W-:Y:S01]  /*6da0*/  HMMA.16816.F32.BF16 R156, R16, R46, R156 ;  /* 0x0000002e109c723c */ /* 0x000fe2000004189c */
[----:B------:R-:W-:Y:S01]  /*6db0*/  FADD R11, R11, R26 ;  /* 0x0000001a0b0b7221 */ /* 0x000fe20000000000 */
[----:B------:R-:W-:Y:S04]  /*6dc0*/  LDSM.16.M88.4 R16, [R8+0x4880] ;  /* 0x004880000810783b */ /* 0x000fe80000000200 */
[----:B------:R-:W-:Y:S01]  /*6dd0*/  LDSM.16.M88.4 R24, [R8+0x5880] ;  /* 0x005880000818783b */ /* 0x000fe20000000200 */
[----:B------:R0:W-:Y:S08]  /*6de0*/  MUFU.EX2 R98, R22 ;  /* 0x0000001600627308 */ /* 0x0001f00000000800 */
[----:B------:R1:W-:Y:S01]  /*6df0*/  MUFU.EX2 R50, R12 ;  /* 0x0000000c00327308 */ /* 0x0003e20000000800 */
[----:B0-----:R-:W-:Y:S01]  /*6e00*/  LDSM.16.M88.4 R20, [R8+0x5080] ;  /* 0x005080000814783b */ /* 0x001fe20000000200 */
[----:B------:R-:W-:-:S03]  /*6e10*/  FADD R114, R220, -R89 ;  /* 0x80000059dc727221 */ /* 0x000fc60000000000 */
[----:B-1----:R-:W0:Y:S01]  /*6e20*/  LDSM.16.M88.4 R12, [R8+0x4080] ;  /* 0x00408000080c783b */ /* 0x002e220000000200 */
[--C-:B------:R-:W-:Y:S02]  /*6e30*/  FADD R216, R216, -R89.reuse ;  /* 0x80000059d8d87221 */ /* 0x100fe40000000000 */
[--C-:B------:R-:W-:Y:S02]  /*6e40*/  FADD R212, R212, -R89.reuse ;  /* 0x80000059d4d47221 */ /* 0x100fe40000000000 */
[----:B------:R-:W-:Y:S02]  /*6e50*/  FADD R206, R206, -R89 ;  /* 0x80000059cece7221 */ /* 0x000fe40000000000 */
[--C-:B------:R-:W-:Y:S02]  /*6e60*/  FADD R217, R217, -R109.reuse ;  /* 0x8000006dd9d97221 */ /* 0x100fe40000000000 */
[--C-:B------:R-:W-:Y:S02]  /*6e70*/  FADD R213, R213, -R109.reuse ;  /* 0x8000006dd5d57221 */ /* 0x100fe40000000000 */
[----:B------:R-:W-:-:S02]  /*6e80*/  FADD R207, R207, -R109 ;  /* 0x8000006dcfcf7221 */ /* 0x000fc40000000000 */
[----:B------:R-:W-:Y:S02]  /*6e90*/  FADD R205, R205, -R109 ;  /* 0x8000006dcdcd7221 */ /* 0x000fe40000000000 */
        /* <DEDUP_REMOVED lines=8> */
[--C-:B------:R-:W-:Y:S02]  /*6f20*/  FADD R215, R215, -R110.reuse ;  /* 0x8000006ed7d77221 */ /* 0x100fe40000000000 */
[----:B------:R-:W-:Y:S02]  /*6f30*/  FADD R214, R214, -R110 ;  /* 0x8000006ed6d67221 */ /* 0x000fe40000000000 */
[----:B------:R-:W-:-:S02]  /*6f40*/  FADD R51, R224, -R111 ;  /* 0x8000006fe0337221 */ /* 0x000fc40000000000 */
[--C-:B------:R-:W-:Y:S02]  /*6f50*/  FADD R223, R223, -R111.reuse ;  /* 0x8000006fdfdf7221 */ /* 0x100fe40000000000 */
[--C-:B------:R-:W-:Y:S02]  /*6f60*/  FADD R222, R222, -R111.reuse ;  /* 0x8000006fdede7221 */ /* 0x100fe40000000000 */
[----:B------:R-:W-:Y:S01]  /*6f70*/  FADD R221, R221, -R111 ;  /* 0x8000006fdddd7221 */ /* 0x000fe20000000000 */
[----:B------:R-:W-:Y:S01]  /*6f80*/  MUFU.EX2 R114, R114 ;  /* 0x0000007200727308 */ /* 0x000fe20000000800 */
[----:B------:R-:W-:Y:S02]  /*6f90*/  FADD R210, R210, -R110 ;  /* 0x8000006ed2d27221 */ /* 0x000fe40000000000 */
[----:B------:R-:W-:Y:S02]  /*6fa0*/  FADD R9, R10, R9 ;  /* 0x000000090a097221 */ /* 0x000fe40000000000 */
[----:B------:R-:W-:-:S02]  /*6fb0*/  FADD R76, R60, R76 ;  /* 0x0000004c3c4c7221 */ /* 0x000fc40000000000 */
[----:B------:R-:W-:Y:S01]  /*6fc0*/  FADD R79, R79, R11 ;  /* 0x0000000b4f4f7221 */ /* 0x000fe20000000000 */
[----:B------:R-:W1:Y:S01]  /*6fd0*/  MUFU.EX2 R115, R115 ;  /* 0x0000007300737308 */ /* 0x000e620000000800 */
[----:B------:R-:W-:Y:S02]  /*6fe0*/  FMUL R119, R215, 1.4426950216293334961 ;  /* 0x3fb8aa3bd7777820 */ /* 0x000fe40000400000 */
[----:B------:R-:W-:Y:S02]  /*6ff0*/  FMUL R10, R214, 1.4426950216293334961 ;  /* 0x3fb8aa3bd60a7820 */ /* 0x000fe40000400000 */
[----:B------:R-:W-:-:S03]  /*7000*/  FMUL R51, R51, 1.4426950216293334961 ;  /* 0x3fb8aa3b33337820 */ /* 0x000fc60000400000 */
[----:B------:R-:W-:Y:S01]  /*7010*/  MUFU.EX2 R117, R117 ;  /* 0x0000007500757308 */ /* 0x000fe20000000800 */
[----:B------:R-:W-:Y:S02]  /*7020*/  FMUL R65, R223, 1.4426950216293334961 ;  /* 0x3fb8aa3bdf417820 */ /* 0x000fe40000400000 */
[----:B------:R-:W-:Y:S02]  /*7030*/  FMUL R60, R222, 1.4426950216293334961 ;  /* 0x3fb8aa3bde3c7820 */ /* 0x000fe40000400000 */
[----:B------:R-:W-:-:S03]  /*7040*/  FMUL R11, R221, 1.4426950216293334961 ;  /* 0x3fb8aa3bdd0b7820 */ /* 0x000fc60000400000 */
[----:B------:R-:W-:Y:S01]  /*7050*/  MUFU.EX2 R118, R118 ;  /* 0x0000007600767308 */ /* 0x000fe20000000800 */
[----:B------:R-:W-:-:S07]  /*7060*/  FMUL R210, R210, 1.4426950216293334961 ;  /* 0x3fb8aa3bd2d27820 */ /* 0x000fce0000400000 */
[----:B------:R-:W-:Y:S08]  /*7070*/  MUFU.EX2 R160, R160 ;  /* 0x000000a000a07308 */ /* 0x000ff00000000800 */
[----:B------:R-:W2:Y:S08]  /*7080*/  MUFU.EX2 R155, R155 ;  /* 0x0000009b009b7308 */ /* 0x000eb00000000800 */
[----:B------:R-:W-:Y:S08]  /*7090*/  MUFU.EX2 R150, R150 ;  /* 0x0000009600967308 */ /* 0x000ff00000000800 */
[----:B------:R-:W3:Y:S01]  /*70a0*/  MUFU.EX2 R151, R151 ;  /* 0x0000009700977308 */ /* 0x000ee20000000800 */
[----:B------:R-:W-:-:S02]  /*70b0*/  FADD R144, R144, R9 ;  /* 0x0000000990907221 */ /* 0x000fc40000000000 */
[----:B------:R-:W-:-:S05]  /*70c0*/  FADD R128, R128, R77 ;  /* 0x0000004d80807221 */ /* 0x000fca0000000000 */
[----:B------:R-:W4:Y:S01]  /*70d0*/  MUFU.EX2 R119, R119 ;  /* 0x0000007700777308 */ /* 0x000f220000000800 */
[----:B------:R-:W-:-:S07]  /*70e0*/  FADD R145, R145, R144 ;  /* 0x0000009091917221 */ /* 0x000fce0000000000 */
[----:B------:R-:W-:Y:S08]  /*70f0*/  MUFU.EX2 R64, R210 ;  /* 0x000000d200407308 */ /* 0x000ff00000000800 */
[----:B------:R-:W-:Y:S08]  /*7100*/  MUFU.EX2 R10, R10 ;  /* 0x0000000a000a7308 */ /* 0x000ff00000000800 */
[----:B------:R-:W-:Y:S08]  /*7110*/  MUFU.EX2 R51, R51 ;  /* 0x0000003300337308 */ /* 0x000ff00000000800 */
[----:B------:R-:W5:Y:S08]  /*7120*/  MUFU.EX2 R65, R65 ;  /* 0x0000004100417308 */ /* 0x000f700000000800 */
[----:B------:R-:W-:Y:S08]  /*7130*/  MUFU.EX2 R60, R60 ;  /* 0x0000003c003c7308 */ /* 0x000ff00000000800 */
[----:B------:R-:W4:Y:S01]  /*7140*/  MUFU.EX2 R11, R11 ;  /* 0x0000000b000b7308 */ /* 0x000f220000000800 */
[----:B-1----:R-:W-:Y:S01]  /*7150*/  F2FP.BF16.PACK_AB R44, R115, R114 ;  /* 0x00000072732c723e */ /* 0x002fe200000010ff */
[----:B------:R-:W-:Y:S01]  /*7160*/  FADD R66, R66, R128 ;  /* 0x0000008042427221 */ /* 0x000fe20000000000 */
[----:B--2---:R-:W-:Y:S01]  /*7170*/  F2FP.BF16.PACK_AB R45, R155, R160 ;  /* 0x000000a09b2d723e */ /* 0x004fe200000010ff */
[----:B------:R-:W-:Y:S01]  /*7180*/  FADD R145, R82, R145 ;  /* 0x0000009152917221 */ /* 0x000fe20000000000 */
[----:B------:R-:W-:-:S02]  /*7190*/  F2FP.BF16.PACK_AB R46, R118, R117 ;  /* 0x00000075762e723e */ /* 0x000fc400000010ff */
[----:B---3--:R-:W-:Y:S01]  /*71a0*/  F2FP.BF16.PACK_AB R47, R151, R150 ;  /* 0x00000096972f723e */ /* 0x008fe200000010ff */
[----:B------:R-:W-:Y:S01]  /*71b0*/  FADD R66, R67, R66 ;  /* 0x0000004243427221 */ /* 0x000fe20000000000 */
[----:B------:R-:W-:Y:S01]  /*71c0*/  LDSM.16.M88.4 R128, [R197+0x4880] ;  /* 0x00488000c580783b */ /* 0x000fe20000000200 */
[----:B------:R-:W-:Y:S02]  /*71d0*/  FADD R145, R83, R145 ;  /* 0x0000009153917221 */ /* 0x000fe40000000000 */
[----:B------:R-:W-:Y:S02]  /*71e0*/  FADD R79, R80, R79 ;  /* 0x0000004f504f7221 */ /* 0x000fe40000000000 */
[----:B0-----:R-:W-:Y:S01]  /*71f0*/  HMMA.16816.F32.BF16 R52, R44, R12, R52 ;  /* 0x0000000c2c34723c */ /* 0x001fe20000041834 */
[----:B------:R-:W-:Y:S02]  /*7200*/  FADD R66, R78, R66 ;  /* 0x000000424e427221 */ /* 0x000fe40000000000 */
[----:B------:R-:W-:-:S02]  /*7210*/  FADD R92, R92, R145 ;  /* 0x000000915c5c7221 */ /* 0x000fc40000000000 */
[----:B------:R-:W-:-:S03]  /*7220*/  FADD R78, R81, R79 ;  /* 0x0000004f514e7221 */ /* 0x000fc60000000000 */
[----:B------:R-:W-:Y:S01]  /*7230*/  HMMA.16816.F32.BF16 R68, R44, R16, R68 ;  /* 0x000000102c44723c */ /* 0x000fe20000041844 */
[----:B------:R-:W-:Y:S02]  /*7240*/  FADD R30, R30, -R109 ;  /* 0x8000006d1e1e7221 */ /* 0x000fe40000000000 */
[----:B------:R-:W-:-:S05]  /*7250*/  FADD R76, R61, R76 ;  /* 0x0000004c3d4c7221 */ /* 0x000fca0000000000 */
[----:B------:R-:W-:Y:S01]  /*7260*/  HMMA.16816.F32.BF16 R136, R44, R20, R136 ;  /* 0x000000142c88723c */ /* 0x000fe20000041888 */
[----:B------:R-:W-:-:S07]  /*7270*/  FADD R204, R204, -R89 ;  /* 0x80000059cccc7221 */ /* 0x000fce0000000000 */
[----:B------:R-:W-:Y:S01]  /*7280*/  HMMA.16816.F32.BF16 R100, R44, R24, R100 ;  /* 0x000000182c64723c */ /* 0x000fe20000041864 */
[----:B------:R-:W-:-:S06]  /*7290*/  FADD R201, R201, -R89 ;  /* 0x80000059c9c97221 */ /* 0x000fcc0000000000 */
[----:B----4-:R-:W-:Y:S02]  /*72a0*/  F2FP.BF16.PACK_AB R44, R50, R119 ;  /* 0x00000077322c723e */ /* 0x010fe400000010ff */
[----:B-----5:R-:W-:Y:S02]  /*72b0*/  F2FP.BF16.PACK_AB R45, R65, R51 ;  /* 0x00000033412d723e */ /* 0x020fe400000010ff */
[----:B------:R-:W-:Y:S02]  /*72c0*/  F2FP.BF16.PACK_AB R46, R10, R64 ;  /* 0x000000400a2e723e */ /* 0x000fe400000010ff */
[----:B------:R-:W-:Y:S01]  /*72d0*/  F2FP.BF16.PACK_AB R47, R11, R60 ;  /* 0x0000003c0b2f723e */ /* 0x000fe200000010ff */
[--C-:B------:R-:W-:Y:S02]  /*72e0*/  FADD R193, R193, -R89.reuse ;  /* 0x80000059c1c17221 */ /* 0x100fe40000000000 */
[----:B------:R-:W-:Y:S02]  /*72f0*/  FADD R181, R181, -R89 ;  /* 0x80000059b5b57221 */ /* 0x000fe40000000000 */
[----:B------:R-:W-:-:S02]  /*7300*/  FADD R203, R203, -R109 ;  /* 0x8000006dcbcb7221 */ /* 0x000fc40000000000 */
[--C-:B------:R-:W-:Y:S02]  /*7310*/  FADD R199, R199, -R109.reuse ;  /* 0x8000006dc7c77221 */ /* 0x100fe40000000000 */
[----:B------:R-:W-:Y:S02]  /*7320*/  FADD R183, R183, -R109 ;  /* 0x8000006db7b77221 */ /* 0x000fe40000000000 */
[--C-:B------:R-:W-:Y:S02]  /*7330*/  FADD R219, R219, -R110.reuse ;  /* 0x8000006edbdb7221 */ /* 0x100fe40000000000 */
[--C-:B------:R-:W-:Y:S02]  /*7340*/  FADD R209, R209, -R110.reuse ;  /* 0x8000006ed1d17221 */ /* 0x100fe40000000000 */
[--C-:B------:R-:W-:Y:S02]  /*7350*/  FADD R178, R178, -R110.reuse ;  /* 0x8000006eb2b27221 */ /* 0x100fe40000000000 */
[----:B------:R-:W-:-:S02]  /*7360*/  FADD R170, R170, -R110 ;  /* 0x8000006eaaaa7221 */ /* 0x000fc40000000000 */
[----:B------:R-:W-:Y:S02]  /*7370*/  FADD R93, R93, R92 ;  /* 0x0000005c5d5d7221 */ /* 0x000fe40000000000 */
[--C-:B------:R-:W-:Y:S02]  /*7380*/  FADD R218, R218, -R111.reuse ;  /* 0x8000006fdada7221 */ /* 0x100fe40000000000 */
[----:B------:R-:W-:Y:S01]  /*7390*/  FADD R177, R177, -R111 ;  /* 0x8000006fb1b17221 */ /* 0x000fe20000000000 */
[----:B------:R-:W-:Y:S01]  /*73a0*/  HMMA.16816.F32.BF16 R56, R44, R12, R56 ;  /* 0x0000000c2c38723c */ /* 0x000fe20000041838 */
[----:B------:R-:W-:Y:S02]  /*73b0*/  FADD R78, R31, R78 ;  /* 0x0000004e1f4e7221 */ /* 0x000fe40000000000 */
[----:B------:R-:W-:Y:S02]  /*73c0*/  FADD R175, R175, -R109 ;  /* 0x8000006dafaf7221 */ /* 0x000fe40000000000 */
[----:B------:R-:W-:-:S02]  /*73d0*/  FADD R208, R208, -R111 ;  /* 0x8000006fd0d07221 */ /* 0x000fc40000000000 */
[----:B------:R-:W-:Y:S01]  /*73e0*/  FADD R169, R169, -R111 ;  /* 0x8000006fa9a97221 */ /* 0x000fe20000000000 */
[----:B------:R-:W-:Y:S01]  /*73f0*/  HMMA.16816.F32.BF16 R40, R44, R24, R40 ;  /* 0x000000182c28723c */ /* 0x000fe20000041828 */
[----:B------:R-:W-:Y:S02]  /*7400*/  FMUL R9, R30, 1.4426950216293334961 ;  /* 0x3fb8aa3b1e097820 */ /* 0x000fe40000400000 */
[----:B------:R-:W-:Y:S02]  /*7410*/  FADD R76, R62, R76 ;  /* 0x0000004c3e4c7221 */ /* 0x000fe40000000000 */
[----:B------:R-:W-:Y:S02]  /*7420*/  FADD R13, R29, R66 ;  /* 0x000000421d0d7221 */ /* 0x000fe40000000000 */
        /* <DEDUP_REMOVED lines=12> */
[----:B------:R-:W-:Y:S02]  /*74f0*/  FADD R134, R134, R93 ;  /* 0x0000005d86867221 */ /* 0x000fe40000000000 */
[----:B------:R-:W-:-:S02]  /*7500*/  FMUL R25, R177, 1.4426950216293334961 ;  /* 0x3fb8aa3bb1197820 */ /* 0x000fc40000400000 */
[----:B------:R-:W-:Y:S02]  /*7510*/  FADD R78, R123, R78 ;  /* 0x0000004e7b4e7221 */ /* 0x000fe40000000000 */
[----:B------:R-:W-:Y:S02]  /*7520*/  FMUL R175, R175, 1.4426950216293334961 ;  /* 0x3fb8aa3bafaf7820 */ /* 0x000fe40000400000 */
[----:B------:R-:W-:Y:S02]  /*7530*/  FMUL R208, R208, 1.4426950216293334961 ;  /* 0x3fb8aa3bd0d07820 */ /* 0x000fe40000400000 */
[----:B------:R-:W-:Y:S01]  /*7540*/  FMUL R169, R169, 1.4426950216293334961 ;  /* 0x3fb8aa3ba9a97820 */ /* 0x000fe20000400000 */
[----:B------:R-:W-:Y:S01]  /*7550*/  HMMA.16816.F32.BF16 R72, R44, R16, R72 ;  /* 0x000000102c48723c */ /* 0x000fe20000041848 */
[----:B------:R-:W-:Y:S01]  /*7560*/  FADD R134, R125, R134 ;  /* 0x000000867d867221 */ /* 0x000fe20000000000 */
[----:B------:R-:W-:Y:S01]  /*7570*/  MUFU.EX2 R141, R141 ;  /* 0x0000008d008d7308 */ /* 0x000fe20000000800 */
[----:B------:R-:W-:-:S02]  /*7580*/  FADD R127, R127, R78 ;  /* 0x0000004e7f7f7221 */ /* 0x000fc40000000000 */
[----:B------:R-:W-:Y:S02]  /*7590*/  FADD R12, R32, -R110 ;  /* 0x8000006e200c7221 */ /* 0x000fe40000000000 */
[----:B------:R-:W-:-:S03]  /*75a0*/  FADD R135, R135, R134 ;  /* 0x0000008687877221 */ /* 0x000fc60000000000 */
[----:B------:R-:W-:Y:S01]  /*75b0*/  MUFU.EX2 R146, R146 ;  /* 0x0000009200927308 */ /* 0x000fe20000000800 */
[----:B------:R-:W-:Y:S02]  /*75c0*/  FADD R63, R63, R76 ;  /* 0x0000004c3f3f7221 */ /* 0x000fe40000000000 */
[----:B------:R-:W-:Y:S02]  /*75d0*/  FADD R13, R96, R13 ;  /* 0x0000000d600d7221 */ /* 0x000fe40000000000 */
[----:B------:R-:W-:-:S03]  /*75e0*/  FADD R132, R132, R127 ;  /* 0x0000007f84847221 */ /* 0x000fc60000000000 */
[----:B------:R-:W-:Y:S01]  /*75f0*/  MUFU.EX2 R147, R147 ;  /* 0x0000009300937308 */ /* 0x000fe20000000800 */
[----:B------:R-:W-:-:S07]  /*7600*/  FADD R140, R140, R135 ;  /* 0x000000878c8c7221 */ /* 0x000fce0000000000 */
[----:B------:R-:W-:Y:S01]  /*7610*/  MUFU.EX2 R148, R148 ;  /* 0x0000009400947308 */ /* 0x000fe20000000800 */
[----:B------:R-:W-:-:S07]  /*7620*/  FADD R48, R48, R63 ;  /* 0x0000003f30307221 */ /* 0x000fce0000000000 */
[----:B------:R-:W-:Y:S01]  /*7630*/  MUFU.EX2 R152, R152 ;  /* 0x0000009800987308 */ /* 0x000fe20000000800 */
[----:B------:R-:W-:-:S07]  /*7640*/  FADD R120, R120, R13 ;  /* 0x0000000d78787221 */ /* 0x000fce0000000000 */
[----:B------:R-:W-:Y:S01]  /*7650*/  MUFU.EX2 R153, R153 ;  /* 0x0000009900997308 */ /* 0x000fe20000000800 */
[----:B------:R-:W-:-:S07]  /*7660*/  FADD R132, R133, R132 ;  /* 0x0000008485847221 */ /* 0x000fce0000000000 */
[----:B------:R-:W-:Y:S08]  /*7670*/  MUFU.EX2 R154, R154 ;  /* 0x0000009a009a7308 */ /* 0x000ff00000000800 */
[----:B------:R-:W-:Y:S08]  /*7680*/  MUFU.EX2 R143, R175 ;  /* 0x000000af008f7308 */ /* 0x000ff00000000800 */
[----:B------:R-:W-:Y:S08]  /*7690*/  MUFU.EX2 R61, R61 ;  /* 0x0000003d003d7308 */ /* 0x000ff00000000800 */
[----:B------:R-:W0:Y:S08]  /*76a0*/  MUFU.EX2 R30, R30 ;  /* 0x0000001e001e7308 */ /* 0x000e300000000800 */
[----:B------:R-:W-:Y:S08]  /*76b0*/  MUFU.EX2 R62, R62 ;  /* 0x0000003e003e7308 */ /* 0x000ff00000000800 */
[----:B------:R-:W-:Y:S08]  /*76c0*/  MUFU.EX2 R29, R29 ;  /* 0x0000001d001d7308 */ /* 0x000ff00000000800 */
[----:B------:R-:W-:Y:S08]  /*76d0*/  MUFU.EX2 R31, R31 ;  /* 0x0000001f001f7308 */ /* 0x000ff00000000800 */
[----:B------:R-:W1:Y:S08]  /*76e0*/  MUFU.EX2 R24, R208 ;  /* 0x000000d000187308 */ /* 0x000e700000000800 */
[----:B------:R-:W-:Y:S08]  /*76f0*/  MUFU.EX2 R25, R25 ;  /* 0x0000001900197308 */ /* 0x000ff00000000800 */
[----:B------:R-:W2:Y:S01]  /*7700*/  MUFU.EX2 R32, R169 ;  /* 0x000000a900207308 */ /* 0x000ea20000000800 */
[----:B------:R-:W-:-:S02]  /*7710*/  FMUL R13, R12, 1.4426950216293334961 ;  /* 0x3fb8aa3b0c0d7820 */ /* 0x000fc40000400000 */
[----:B------:R-:W-:Y:S02]  /*7720*/  FADD R12, R36, -R110 ;  /* 0x8000006e240c7221 */ /* 0x000fe40000000000 */
[----:B------:R-:W-:Y:S02]  /*7730*/  FADD R140, R51, R140 ;  /* 0x0000008c338c7221 */ /* 0x000fe40000000000 */
[----:B------:R-:W-:Y:S02]  /*7740*/  FADD R49, R49, R48 ;  /* 0x0000003031317221 */ /* 0x000fe40000000000 */
[----:B------:R-:W-:Y:S01]  /*7750*/  FADD R119, R119, R132 ;  /* 0x0000008477777221 */ /* 0x000fe20000000000 */
[----:B------:R3:W-:Y:S01]  /*7760*/  MUFU.EX2 R36, R13 ;  /* 0x0000000d00247308 */ /* 0x0007e20000000800 */
[----:B------:R-:W-:Y:S01]  /*7770*/  FMUL R16, R12, 1.4426950216293334961 ;  /* 0x3fb8aa3b0c107820 */ /* 0x000fe20000400000 */
[----:B------:R-:W-:Y:S01]  /*7780*/  HMMA.16816.F32.BF16 R156, R44, R20, R156 ;  /* 0x000000142c9c723c */ /* 0x000fe2000004189c */
[----:B------:R-:W-:Y:S01]  /*7790*/  FADD R12, R37, -R110 ;  /* 0x8000006e250c7221 */ /* 0x000fe20000000000 */
[----:B0-----:R-:W-:Y:S01]  /*77a0*/  F2FP.BF16.PACK_AB R48, R30, R61 ;  /* 0x0000003d1e30723e */ /* 0x001fe200000010ff */
[----:B------:R-:W-:Y:S01]  /*77b0*/  FADD R94, R94, R49 ;  /* 0x000000315e5e7221 */ /* 0x000fe20000000000 */
[----:B-1----:R-:W-:Y:S01]  /*77c0*/  F2FP.BF16.PACK_AB R49, R24, R31 ;  /* 0x0000001f1831723e */ /* 0x002fe200000010ff */
[----:B------:R-:W-:-:S02]  /*77d0*/  FADD R119, R50, R119 ;  /* 0x0000007732777221 */ /* 0x000fc40000000000 */
[----:B---3--:R-:W-:Y:S01]  /*77e0*/  FADD R13, R65, R140 ;  /* 0x0000008c410d7221 */ /* 0x008fe20000000000 */
[----:B------:R-:W-:Y:S01]  /*77f0*/  F2FP.BF16.PACK_AB R44, R146, R141 ;  /* 0x0000008d922c723e */ /* 0x000fe200000010ff */
[----:B------:R0:W-:Y:S01]  /*7800*/  MUFU.EX2 R37, R16 ;  /* 0x0000001000257308 */ /* 0x0001e20000000800 */
[----:B------:R-:W-:Y:S02]  /*7810*/  F2FP.BF16.PACK_AB R45, R153, R152 ;  /* 0x00000098992d723e */ /* 0x000fe400000010ff */
[----:B------:R-:W-:Y:S02]  /*7820*/  F2FP.BF16.PACK_AB R46, R148, R147 ;  /* 0x00000093942e723e */ /* 0x000fe400000010ff */
[----:B------:R-:W-:Y:S02]  /*7830*/  F2FP.BF16.PACK_AB R47, R143, R154 ;  /* 0x0000009a8f2f723e */ /* 0x000fe400000010ff */
[----:B------:R-:W-:Y:S02]  /*7840*/  F2FP.BF16.PACK_AB R50, R29, R62 ;  /* 0x0000003e1d32723e */ /* 0x000fe400000010ff */
[----:B--2---:R-:W-:Y:S01]  /*7850*/  F2FP.BF16.PACK_AB R51, R32, R25 ;  /* 0x000000192033723e */ /* 0x004fe200000010ff */
[----:B------:R-:W-:-:S02]  /*7860*/  FMUL R12, R12, 1.4426950216293334961 ;  /* 0x3fb8aa3b0c0c7820 */ /* 0x000fc40000400000 */
[----:B0-----:R-:W-:Y:S01]  /*7870*/  FADD R16, R60, R13 ;  /* 0x0000000d3c107221 */ /* 0x001fe20000000000 */
[----:B------:R-:W-:Y:S01]  /*7880*/  HMMA.16816.F32.BF16 R52, R44, R14, R52 ;  /* 0x0000000e2c34723c */ /* 0x000fe20000041834 */
[----:B------:R-:W-:Y:S01]  /*7890*/  FADD R119, R64, R119 ;  /* 0x0000007740777221 */ /* 0x000fe20000000000 */
[----:B------:R0:W-:Y:S01]  /*78a0*/  MUFU.EX2 R63, R12 ;  /* 0x0000000c003f7308 */ /* 0x0001e20000000800 */
[----:B------:R-:W-:Y:S02]  /*78b0*/  FADD R64, R11, R16 ;  /* 0x000000100b407221 */ /* 0x000fe40000000000 */
[----:B------:R-:W-:-:S03]  /*78c0*/  FADD R121, R121, R120 ;  /* 0x0000007879797221 */ /* 0x000fc60000000000 */
[----:B------:R-:W-:Y:S01]  /*78d0*/  HMMA.16816.F32.BF16 R68, R44, R18, R68 ;  /* 0x000000122c44723c */ /* 0x000fe20000041844 */
[----:B------:R-:W-:-:S07]  /*78e0*/  FADD R95, R95, R94 ;  /* 0x0000005e5f5f7221 */ /* 0x000fce0000000000 */
[----:B------:R-:W-:Y:S01]  /*78f0*/  HMMA.16816.F32.BF16 R136, R44, R22, R136 ;  /* 0x000000162c88723c */ /* 0x000fe20000041888 */
[----:B------:R-:W-:-:S07]  /*7900*/  FADD R121, R122, R121 ;  /* 0x000000797a797221 */ /* 0x000fce0000000000 */
[----:B------:R-:W-:Y:S01]  /*7910*/  HMMA.16816.F32.BF16 R100, R44, R26, R100 ;  /* 0x0000001a2c64723c */ /* 0x000fe20000041864 */
[----:B------:R-:W1:Y:S07]  /*7920*/  LDSM.16.M88.4 R44, [R197+0x4080] ;  /* 0x00408000c52c783b */ /* 0x000e6e0000000200 */
[C---:B------:R-:W-:Y:S01]  /*7930*/  HMMA.16816.F32.BF16 R56, R48.reuse, R14, R56 ;  /* 0x0000000e3038723c */ /* 0x040fe20000041838 */
[----:B0-----:R-:W0:Y:S07]  /*7940*/  LDSM.16.M88.4 R12, [R197+0x5080] ;  /* 0x00508000c50c783b */ /* 0x001e2e0000000200 */
[----:B------:R-:W-:Y:S01]  /*7950*/  HMMA.16816.F32.BF16 R72, R48, R18, R72 ;  /* 0x000000123048723c */ /* 0x000fe20000041848 */
[----:B------:R-:W2:Y:S01]  /*7960*/  LDSM.16.M88.4 R16, [R197+0x5880] ;  /* 0x00588000c510783b */ /* 0x000ea20000000200 */
[----:B------:R-:W-:-:S02]  /*7970*/  FADD R173, R173, -R89 ;  /* 0x80000059adad7221 */ /* 0x000fc40000000000 */
[----:B------:R-:W-:Y:S02]  /*7980*/  FADD R114, R114, R95 ;  /* 0x0000005f72727221 */ /* 0x000fe40000000000 */
[----:B------:R-:W-:Y:S02]  /*7990*/  FADD R160, R160, R121 ;  /* 0x00000079a0a07221 */ /* 0x000fe40000000000 */
[----:B------:R-:W-:Y:S02]  /*79a0*/  FMUL R173, R173, 1.4426950216293334961 ;  /* 0x3fb8aa3badad7820 */ /* 0x000fe40000400000 */
[----:B------:R-:W-:Y:S02]  /*79b0*/  FADD R114, R115, R114 ;  /* 0x0000007273727221 */ /* 0x000fe40000000000 */
[----:B------:R-:W-:Y:S02]  /*79c0*/  FADD R155, R155, R160 ;  /* 0x000000a09b9b7221 */ /* 0x000fe40000000000 */
[----:B------:R-:W-:Y:S01]  /*79d0*/  FADD R226, R226, -R111 ;  /* 0x8000006fe2e27221 */ /* 0x000fe20000000000 */
[----:B------:R-:W3:Y:S01]  /*79e0*/  MUFU.EX2 R142, R173 ;  /* 0x000000ad008e7308 */ /* 0x000ee20000000800 */
[----:B------:R-:W-:-:S02]  /*79f0*/  FADD R117, R117, R114 ;  /* 0x0000007275757221 */ /* 0x000fc40000000000 */
[----:B------:R-:W-:Y:S02]  /*7a00*/  FADD R105, R105, -R111 ;  /* 0x8000006f69697221 */ /* 0x000fe40000000000 */
[----:B------:R-:W-:Y:S02]  /*7a10*/  FADD R150, R150, R155 ;  /* 0x0000009b96967221 */ /* 0x000fe40000000000 */
[----:B------:R-:W-:Y:S02]  /*7a20*/  FADD R20, R10, R119 ;  /* 0x000000770a147221 */ /* 0x000fe40000000000 */
[----:B------:R-:W-:Y:S02]  /*7a30*/  FMUL R10, R226, 1.4426950216293334961 ;  /* 0x3fb8aa3be20a7820 */ /* 0x000fe40000400000 */
[----:B------:R-:W-:Y:S02]  /*7a40*/  FADD R31, R31, R64 ;  /* 0x000000401f1f7221 */ /* 0x000fe40000000000 */
[----:B------:R-:W-:-:S02]  /*7a50*/  FADD R85, R85, -R110 ;  /* 0x8000006e55557221 */ /* 0x000fc40000000000 */
[--C-:B------:R-:W-:Y:S02]  /*7a60*/  FADD R91, R91, -R111.reuse ;  /* 0x8000006f5b5b7221 */ /* 0x100fe40000000000 */
[----:B------:R-:W-:Y:S02]  /*7a70*/  FADD R90, R90, -R111 ;  /* 0x8000006f5a5a7221 */ /* 0x000fe40000000000 */
[----:B------:R-:W-:Y:S02]  /*7a80*/  FADD R118, R118, R117 ;  /* 0x0000007576767221 */ /* 0x000fe40000000000 */
[----:B------:R-:W-:Y:S01]  /*7a90*/  FMUL R105, R105, 1.4426950216293334961 ;  /* 0x3fb8aa3b69697820 */ /* 0x000fe20000400000 */
[----:B------:R-:W-:Y:S01]  /*7aa0*/  HMMA.16816.F32.BF16 R40, R48, R26, R40 ;  /* 0x0000001a3028723c */ /* 0x000fe20000041828 */
[----:B------:R-:W-:Y:S02]  /*7ab0*/  FADD R151, R151, R150 ;  /* 0x0000009697977221 */ /* 0x000fe40000000000 */
[----:B------:R-:W-:Y:S01]  /*7ac0*/  FADD R24, R24, R31 ;  /* 0x0000001f18187221 */ /* 0x000fe20000000000 */
[----:B------:R-:W-:Y:S01]  /*7ad0*/  MUFU.EX2 R10, R10 ;  /* 0x0000000a000a7308 */ /* 0x000fe20000000800 */
[----:B------:R-:W-:-:S02]  /*7ae0*/  FMUL R65, R85, 1.4426950216293334961 ;  /* 0x3fb8aa3b55417820 */ /* 0x000fc40000400000 */
[----:B------:R-:W-:Y:S02]  /*7af0*/  FMUL R26, R91, 1.4426950216293334961 ;  /* 0x3fb8aa3b5b1a7820 */ /* 0x000fe40000400000 */
[----:B------:R-:W-:Y:S02]  /*7b00*/  FMUL R31, R90, 1.4426950216293334961 ;  /* 0x3fb8aa3b5a1f7820 */ /* 0x000fe40000400000 */
[----:B------:R-:W-:Y:S01]  /*7b10*/  FADD R141, R141, R118 ;  /* 0x000000768d8d7221 */ /* 0x000fe20000000000 */
[----:B------:R-:W4:Y:S01]  /*7b20*/  MUFU.EX2 R27, R105 ;  /* 0x00000069001b7308 */ /* 0x000f220000000800 */
[----:B------:R-:W-:Y:S02]  /*7b30*/  FADD R152, R152, R151 ;  /* 0x0000009798987221 */ /* 0x000fe40000000000 */
[----:B------:R-:W-:Y:S01]  /*7b40*/  FADD R61, R61, R20 ;  /* 0x000000143d3d7221 */ /* 0x000fe20000000000 */
[----:B------:R-:W-:Y:S01]  /*7b50*/  HMMA.16816.F32.BF16 R156, R48, R22, R156 ;  /* 0x00000016309c723c */ /* 0x000fe2000004189c */
[----:B------:R-:W-:-:S02]  /*7b60*/  FADD R146, R146, R141 ;  /* 0x0000008d92927221 */ /* 0x000fc40000000000 */
[----:B------:R-:W-:Y:S01]  /*7b70*/  FADD R153, R153, R152 ;  /* 0x0000009899997221 */ /* 0x000fe20000000000 */
[----:B------:R-:W5:Y:S01]  /*7b80*/  MUFU.EX2 R65, R65 ;  /* 0x0000004100417308 */ /* 0x000f620000000800 */
[----:B------:R-:W-:Y:S01]  /*7b90*/  FADD R61, R30, R61 ;  /* 0x0000003d1e3d7221 */ /* 0x000fe20000000000 */
[----:B---3--:R-:W-:Y:S01]  /*7ba0*/  F2FP.BF16.PACK_AB R20, R34, R142 ;  /* 0x0000008e2214723e */ /* 0x008fe200000010ff */
[----:B------:R-:W-:Y:S01]  /*7bb0*/  FADD R87, R87, -R110 ;  /* 0x8000006e57577221 */ /* 0x000fe20000000000 */
[----:B------:R-:W-:Y:S01]  /*7bc0*/  F2FP.BF16.PACK_AB R21, R35, R33 ;  /* 0x000000212315723e */ /* 0x000fe200000010ff */
[----:B------:R-:W-:-:S03]  /*7bd0*/  FADD R106, R106, -R111 ;  /* 0x8000006f6a6a7221 */ /* 0x000fc60000000000 */
[----:B------:R-:W-:Y:S01]  /*7be0*/  MUFU.EX2 R26, R26 ;  /* 0x0000001a001a7308 */ /* 0x000fe20000000800 */
[----:B------:R-:W-:Y:S01]  /*7bf0*/  F2FP.BF16.PACK_AB R22, R84, R38 ;  /* 0x000000265416723e */ /* 0x000fe200000010ff */
[----:B------:R-:W-:Y:S01]  /*7c00*/  FADD R147, R147, R146 ;  /* 0x0000009293937221 */ /* 0x000fe20000000000 */
[----:B------:R-:W-:Y:S01]  /*7c10*/  F2FP.BF16.PACK_AB R23, R97, R39 ;  /* 0x000000276117723e */ /* 0x000fe200000010ff */
[----:B------:R-:W-:-:S04]  /*7c20*/  FADD R154, R154, R153 ;  /* 0x000000999a9a7221 */ /* 0x000fc80000000000 */
[----:B------:R-:W3:Y:S01]  /*7c30*/  MUFU.EX2 R31, R31 ;  /* 0x0000001f001f7308 */ /* 0x000ee20000000800 */
[----:B------:R-:W-:Y:S02]  /*7c40*/  FADD R62, R62, R61 ;  /* 0x0000003d3e3e7221 */ /* 0x000fe40000000000 */
[----:B------:R-:W-:Y:S02]  /*7c50*/  FADD R49, R25, R24 ;  /* 0x0000001819317221 */ /* 0x000fe40000000000 */
[----:B------:R-:W-:Y:S02]  /*7c60*/  FMUL R60, R87, 1.4426950216293334961 ;  /* 0x3fb8aa3b573c7820 */ /* 0x000fe40000400000 */
[----:B------:R-:W-:Y:S02]  /*7c70*/  FADD R225, R225, -R110 ;  /* 0x8000006ee1e17221 */ /* 0x000fe40000000000 */
[----:B------:R-:W-:Y:S02]  /*7c80*/  FMUL R106, R106, 1.4426950216293334961 ;  /* 0x3fb8aa3b6a6a7820 */ /* 0x000fe40000400000 */
[----:B------:R-:W-:-:S02]  /*7c90*/  FADD R113, R113, -R111 ;  /* 0x8000006f71717221 */ /* 0x000fc40000000000 */
[----:B------:R-:W-:Y:S02]  /*7ca0*/  FADD R147, R148, R147 ;  /* 0x0000009394937221 */ /* 0x000fe40000000000 */
[----:B------:R-:W-:Y:S02]  /*7cb0*/  FADD R28, R28, -R89 ;  /* 0x800000591c1c7221 */ /* 0x000fe40000000000 */
[----:B------:R-:W-:Y:S02]  /*7cc0*/  FADD R154, R143, R154 ;  /* 0x0000009a8f9a7221 */ /* 0x000fe40000000000 */
[----:B------:R-:W-:Y:S02]  /*7cd0*/  FADD R25, R29, R62 ;  /* 0x0000003e1d197221 */ /* 0x000fe40000000000 */
[----:B------:R-:W-:Y:S01]  /*7ce0*/  FADD R49, R32, R49 ;  /* 0x0000003120317221 */ /* 0x000fe20000000000 */
[----:B-1----:R-:W-:Y:S01]  /*7cf0*/  HMMA.16816.F32.BF16 R52, R20, R44, R52 ;  /* 0x0000002c1434723c */ /* 0x002fe20000041834 */
[----:B------:R-:W-:-:S02]  /*7d00*/  FMUL R11, R225, 1.4426950216293334961 ;  /* 0x3fb8aa3be10b7820 */ /* 0x000fc40000400000 */
[----:B------:R-:W-:Y:S02]  /*7d10*/  FADD R104, R104, -R110 ;  /* 0x8000006e68687221 */ /* 0x000fe40000000000 */
[----:B------:R-:W-:Y:S02]  /*7d20*/  FMUL R113, R113, 1.4426950216293334961 ;  /* 0x3fb8aa3b71717820 */ /* 0x000fe40000400000 */
[----:B------:R-:W-:Y:S01]  /*7d30*/  FADD R112, R112, -R111 ;  /* 0x8000006f70707221 */ /* 0x000fe20000000000 */
[----:B------:R-:W-:Y:S01]  /*7d40*/  HMMA.16816.F32.BF16 R68, R20, R128, R68 ;  /* 0x000000801444723c */ /* 0x000fe20000041844 */
[----:B------:R-:W-:Y:S01]  /*7d50*/  FADD R147, R142, R147 ;  /* 0x000000938e937221 */ /* 0x000fe20000000000 */
[----:B------:R-:W1:Y:S01]  /*7d60*/  MUFU.EX2 R60, R60 ;  /* 0x0000003c003c7308 */ /* 0x000e620000000800 */
[----:B------:R-:W-:Y:S02]  /*7d70*/  FMUL R28, R28, 1.4426950216293334961 ;  /* 0x3fb8aa3b1c1c7820 */ /* 0x000fe40000400000 */
[----:B------:R-:W-:-:S03]  /*7d80*/  FADD R154, R33, R154 ;  /* 0x0000009a219a7221 */ /* 0x000fc60000000000 */
[----:B0-----:R-:W-:Y:S02]  /*7d90*/  HMMA.16816.F32.BF16 R136, R20, R12, R136 ;  /* 0x0000000c1488723c */ /* 0x001fe40000041888 */
[----:B------:R-:W0:Y:S01]  /*7da0*/  MUFU.EX2 R106, R106 ;  /* 0x0000006a006a7308 */ /* 0x000e220000000800 */
[----:B------:R-:W-:-:S05]  /*7db0*/  FMUL R29, R104, 1.4426950216293334961 ;  /* 0x3fb8aa3b681d7820 */ /* 0x000fca0000400000 */
[----:B--2---:R-:W-:Y:S01]  /*7dc0*/  HMMA.16816.F32.BF16 R100, R20, R16, R100 ;  /* 0x000000101464723c */ /* 0x004fe20000041864 */
[----:B------:R-:W-:Y:S02]  /*7dd0*/  FADD R88, R88, -R110 ;  /* 0x8000006e58587221 */ /* 0x000fe40000000000 */
[----:B------:R-:W-:-:S04]  /*7de0*/  FMUL R112, R112, 1.4426950216293334961 ;  /* 0x3fb8aa3b70707820 */ /* 0x000fc80000400000 */
[----:B------:R-:W-:Y:S01]  /*7df0*/  F2FP.BF16.PACK_AB R20, R37, R36 ;  /* 0x000000242514723e */ /* 0x000fe200000010ff */
[----:B------:R-:W-:Y:S01]  /*7e00*/  FADD R36, R36, R25 ;  /* 0x0000001924247221 */ /* 0x000fe20000000000 */
[----:B----4-:R-:W-:Y:S01]  /*7e10*/  F2FP.BF16.PACK_AB R21, R27, R10 ;  /* 0x0000000a1b15723e */ /* 0x010fe200000010ff */
[----:B------:R-:W-:Y:S01]  /*7e20*/  FADD R10, R10, R49 ;  /* 0x000000310a0a7221 */ /* 0x000fe20000000000 */
[----:B------:R-:W2:Y:S01]  /*7e30*/  MUFU.EX2 R11, R11 ;  /* 0x0000000b000b7308 */ /* 0x000ea20000000800 */
[----:B------:R-:W-:Y:S01]  /*7e40*/  FADD R147, R34, R147 ;  /* 0x0000009322937221 */ /* 0x000fe20000000000 */
[----:B-----5:R-:W-:Y:S01]  /*7e50*/  F2FP.BF16.PACK_AB R22, R65, R63 ;  /* 0x0000003f4116723e */ /* 0x020fe200000010ff */
[----:B------:R-:W-:Y:S01]  /*7e60*/  FADD R154, R35, R154 ;  /* 0x0000009a239a7221 */ /* 0x000fe20000000000 */
[----:B---3--:R-:W-:Y:S01]  /*7e70*/  F2FP.BF16.PACK_AB R23, R31, R26 ;  /* 0x0000001a1f17723e */ /* 0x008fe200000010ff */
[----:B------:R-:W-:Y:S02]  /*7e80*/  FADD R36, R37, R36 ;  /* 0x0000002425247221 */ /* 0x000fe40000000000 */
[----:B------:R-:W-:Y:S01]  /*7e90*/  FADD R27, R27, R10 ;  /* 0x0000000a1b1b7221 */ /* 0x000fe20000000000 */
[----:B------:R-:W3:Y:S01]  /*7ea0*/  MUFU.EX2 R113, R113 ;  /* 0x0000007100717308 */ /* 0x000ee20000000800 */
[----:B------:R-:W-:-:S02]  /*7eb0*/  FADD R107, R107, -R111 ;  /* 0x8000006f6b6b7221 */ /* 0x000fc40000000000 */
[----:B------:R-:W-:Y:S02]  /*7ec0*/  FMUL R30, R88, 1.4426950216293334961 ;  /* 0x3fb8aa3b581e7820 */ /* 0x000fe40000400000 */
[----:B------:R-:W-:-:S03]  /*7ed0*/  FADD R147, R38, R147 ;  /* 0x0000009326937221 */ /* 0x000fc60000000000 */
[----:B------:R-:W4:Y:S01]  /*7ee0*/  MUFU.EX2 R28, R28 ;  /* 0x0000001c001c7308 */ /* 0x000f220000000800 */
[----:B------:R-:W-:Y:S02]  /*7ef0*/  FADD R154, R39, R154 ;  /* 0x0000009a279a7221 */ /* 0x000fe40000000000 */
[----:B------:R-:W-:Y:S02]  /*7f00*/  FADD R36, R63, R36 ;  /* 0x000000243f247221 */ /* 0x000fe40000000000 */
[----:B------:R-:W-:Y:S02]  /*7f10*/  FADD R26, R26, R27 ;  /* 0x0000001b1a1a7221 */ /* 0x000fe40000000000 */
[----:B------:R-:W-:Y:S01]  /*7f20*/  FMUL R107, R107, 1.4426950216293334961 ;  /* 0x3fb8aa3b6b6b7820 */ /* 0x000fe20000400000 */
[----:B------:R-:W5:Y:S01]  /*7f30*/  MUFU.EX2 R9, R9 ;  /* 0x0000000900097308 */ /* 0x000f620000000800 */
[----:B------:R-:W-:Y:S01]  /*7f40*/  HMMA.16816.F32.BF16 R56, R20, R44, R56 ;  /* 0x0000002c1438723c */ /* 0x000fe20000041838 */
[----:B------:R-:W-:-:S02]  /*7f50*/  FADD R147, R84, R147 ;  /* 0x0000009354937221 */ /* 0x000fc40000000000 */
[----:B------:R-:W-:-:S04]  /*7f60*/  FADD R97, R97, R154 ;  /* 0x0000009a61617221 */ /* 0x000fc80000000000 */
[----:B------:R-:W0:Y:S01]  /*7f70*/  MUFU.EX2 R29, R29 ;  /* 0x0000001d001d7308 */ /* 0x000e220000000800 */
[----:B------:R-:W-:Y:S01]  /*7f80*/  HMMA.16816.F32.BF16 R72, R20, R128, R72 ;  /* 0x000000801448723c */ /* 0x000fe20000041848 */
[----:B------:R-:W-:Y:S02]  /*7f90*/  FADD R65, R65, R36 ;  /* 0x0000002441417221 */ /* 0x000fe40000000000 */
[----:B------:R-:W-:-:S04]  /*7fa0*/  FADD R31, R31, R26 ;  /* 0x0000001a1f1f7221 */ /* 0x000fc80000000000 */
[----:B------:R-:W0:Y:S01]  /*7fb0*/  MUFU.EX2 R112, R112 ;  /* 0x0000007000707308 */ /* 0x000e220000000800 */
[----:B------:R-:W-:Y:S01]  /*7fc0*/  HMMA.16816.F32.BF16 R156, R20, R12, R156 ;  /* 0x0000000c149c723c */ /* 0x000fe2000004189c */
[----:B------:R-:W-:Y:S02]  /*7fd0*/  FADD R10, R86, R147 ;  /* 0x00000093560a7221 */ /* 0x000fe40000000000 */
[----:B------:R-:W-:-:S04]  /*7fe0*/  FADD R97, R116, R97 ;  /* 0x0000006174617221 */ /* 0x000fc80000000000 */
[----:B------:R-:W3:Y:S01]  /*7ff0*/  MUFU.EX2 R30, R30 ;  /* 0x0000001e001e7308 */ /* 0x000ee20000000800 */
[----:B------:R-:W-:Y:S01]  /*8000*/  HMMA.16816.F32.BF16 R40, R20, R16, R40 ;  /* 0x000000101428723c */ /* 0x000fe20000041828 */
[----:B-1----:R-:W-:-:S06]  /*8010*/  FADD R12, R60, R65 ;  /* 0x000000413c0c7221 */ /* 0x002fcc0000000000 */
[----:B------:R-:W1:Y:S01]  /*8020*/  MUFU.EX2 R23, R107 ;  /* 0x0000006b00177308 */ /* 0x000e620000000800 */
[----:B0-----:R-:W-:Y:S02]  /*8030*/  FADD R16, R106, R31 ;  /* 0x0000001f6a107221 */ /* 0x001fe40000000000 */
[----:B------:R-:W-:Y:S02]  /*8040*/  FADD R10, R99, R10 ;  /* 0x0000000a630a7221 */ /* 0x000fe40000000000 */
[----:B------:R-:W-:Y:S02]  /*8050*/  FADD R97, R108, R97 ;  /* 0x000000616c617221 */ /* 0x000fe40000000000 */
[----:B--2---:R-:W-:Y:S02]  /*8060*/  FADD R12, R11, R12 ;  /* 0x0000000c0b0c7221 */ /* 0x004fe40000000000 */
[----:B---3--:R-:W-:Y:S01]  /*8070*/  FADD R13, R113, R16 ;  /* 0x00000010710d7221 */ /* 0x008fe20000000000 */
[----:B----4-:R-:W-:Y:S01]  /*8080*/  F2FP.BF16.PACK_AB R26, R28, R149 ;  /* 0x000000951c1a723e */ /* 0x010fe200000010ff */
[----:B------:R-:W-:Y:S01]  /*8090*/  FADD R149, R149, R10 ;  /* 0x0000000a95957221 */ /* 0x000fe20000000000 */
[----:B-----5:R-:W-:Y:S01]  /*80a0*/  F2FP.BF16.PACK_AB R27, R9, R98 ;  /* 0x00000062091b723e */ /* 0x020fe200000010ff */
[----:B------:R-:W-:-:S02]  /*80b0*/  FADD R98, R98, R97 ;  /* 0x0000006162627221 */ /* 0x000fc40000000000 */
[----:B------:R-:W-:Y:S02]  /*80c0*/  FADD R17, R29, R12 ;  /* 0x0000000c1d117221 */ /* 0x000fe40000000000 */
[----:B------:R-:W-:Y:S02]  /*80d0*/  FADD R10, R112, R13 ;  /* 0x0000000d700a7221 */ /* 0x000fe40000000000 */
[----:B------:R-:W-:Y:S02]  /*80e0*/  FADD R149, R28, R149 ;  /* 0x000000951c957221 */ /* 0x000fe40000000000 */
[----:B------:R-:W-:Y:S02]  /*80f0*/  FADD R98, R9, R98 ;  /* 0x0000006209627221 */ /* 0x000fe40000000000 */
[----:B------:R-:W-:Y:S02]  /*8100*/  FADD R17, R30, R17 ;  /* 0x000000111e117221 */ /* 0x000fe40000000000 */
[----:B-1----:R-:W-:Y:S01]  /*8110*/  FADD R10, R23, R10 ;  /* 0x0000000a170a7221 */ /* 0x002fe20000000000 */
[----:B------:R-:W0:Y:S04]  /*8120*/  SHFL.BFLY PT, R12, R149, 0x2, 0x1f ;  /* 0x0c401f00950c7f89 */ /* 0x000e2800000e0000 */
[----:B------:R-:W1:Y:S04]  /*8130*/  SHFL.BFLY PT, R9, R98, 0x2, 0x1f ;  /* 0x0c401f0062097f89 */ /* 0x000e6800000e0000 */
[----:B------:R-:W2:Y:S04]  /*8140*/  SHFL.BFLY PT, R16, R17, 0x2, 0x1f ;  /* 0x0c401f0011107f89 */ /* 0x000ea800000e0000 */
[----:B------:R-:W3:Y:S04]  /*8150*/  SHFL.BFLY PT, R13, R10, 0x2, 0x1f ;  /* 0x0c401f000a0d7f89 */ /* 0x000ee800000e0000 */
[----:B------:R-:W4:Y:S01]  /*8160*/  S2R R66, SR_CTAID.X ;  /* 0x0000000000427919 */ /* 0x000f220000002500 */
[----:B------:R-:W-:Y:S01]  /*8170*/  UIADD3 UR4, UP0, UR4, 0x80, URZ ;  /* 0x0000008004047890 */ /* 0x000fe2000ff1e03f */
[----:B------:R-:W-:Y:S01]  /*8180*/  F2FP.BF16.PACK_AB R20, R11, R60 ;  /* 0x0000003c0b14723e */ /* 0x000fe200000010ff */
[----:B0-----:R-:W-:-:S02]  /*8190*/  FADD R12, R149, R12 ;  /* 0x0000000c950c7221 */ /* 0x001fc40000000000 */
[----:B-1----:R-:W-:Y:S02]  /*81a0*/  FADD R98, R98, R9 ;  /* 0x0000000962627221 */ /* 0x002fe40000000000 */
[----:B--2---:R-:W-:Y:S02]  /*81b0*/  FADD R16, R17, R16 ;  /* 0x0000001011107221 */ /* 0x004fe40000000000 */
[----:B---3--:R-:W-:Y:S01]  /*81c0*/  FADD R10, R10, R13 ;  /* 0x0000000d0a0a7221 */ /* 0x008fe20000000000 */
[----:B------:R-:W-:Y:S01]  /*81d0*/  F2FP.BF16.PACK_AB R24, R99, R86 ;  /* 0x000000566318723e */ /* 0x000fe200000010ff */
[----:B------:R-:W0:Y:S01]  /*81e0*/  SHFL.BFLY PT, R9, R12, 0x1, 0x1f ;  /* 0x0c201f000c097f89 */ /* 0x000e2200000e0000 */
[----:B------:R-:W-:Y:S01]  /*81f0*/  F2FP.BF16.PACK_AB R25, R108, R116 ;  /* 0x000000746c19723e */ /* 0x000fe200000010ff */
[----:B----4-:R-:W-:Y:S01]  /*8200*/  IMAD.SHL.U32 R66, R66, 0x100, RZ ;  /* 0x0000010042427824 */ /* 0x010fe200078e00ff */
[----:B------:R-:W-:Y:S01]  /*8210*/  F2FP.BF16.PACK_AB R21, R113, R106 ;  /* 0x0000006a7115723e */ /* 0x000fe200000010ff */
[----:B------:R-:W1:Y:S01]  /*8220*/  SHFL.BFLY PT, R11, R98, 0x1, 0x1f ;  /* 0x0c201f00620b7f89 */ /* 0x000e6200000e0000 */
[----:B------:R-:W-:-:S02]  /*8230*/  F2FP.BF16.PACK_AB R22, R30, R29 ;  /* 0x0000001d1e16723e */ /* 0x000fc400000010ff */
[----:B------:R-:W-:Y:S01]  /*8240*/  F2FP.BF16.PACK_AB R23, R23, R112 ;  /* 0x000000701717723e */ /* 0x000fe200000010ff */
[----:B------:R-:W2:Y:S01]  /*8250*/  SHFL.BFLY PT, R13, R16, 0x1, 0x1f ;  /* 0x0c201f00100d7f89 */ /* 0x000ea200000e0000 */
[----:B------:R-:W-:-:S03]  /*8260*/  UIADD3.X UR5, URZ, UR5, URZ, UP0, !UPT ;  /* 0x000000053f057290 */ /* 0x000fc600087fe43f */
[----:B------:R-:W3:Y:S01]  /*8270*/  SHFL.BFLY PT, R17, R10, 0x1, 0x1f ;  /* 0x0c201f000a117f89 */ /* 0x000ee200000e0000 */
[----:B------:R-:W-:Y:S01]  /*8280*/  IADD3 R66, R66, 0x100, RZ ;  /* 0x0000010042427810 */ /* 0x000fe20007ffe0ff */
[----:B------:R-:W-:Y:S03]  /*8290*/  HMMA.16816.F32.BF16 R136, R24, R14, R136 ;  /* 0x0000000e1888723c */ /* 0x000fe60000041888 */
[----:B------:R-:W-:-:S05]  /*82a0*/  ISETP.LE.U32.AND P0, PT, R66, UR4, PT ;  /* 0x0000000442007c0c */ /* 0x000fca000bf03070 */
[----:B------:R-:W-:Y:S07]  /*82b0*/  HMMA.16816.F32.BF16 R156, R20, R14, R156 ;  /* 0x0000000e149c723c */ /* 0x000fee000004189c */
[----:B------:R-:W-:-:S05]  /*82c0*/  IMAD.U32 R15, RZ, RZ, UR5 ;  /* 0x00000005ff0f7e24 */ /* 0x000fca000f8e00ff */
[----:B------:R-:W-:Y:S01]  /*82d0*/  ISETP.GE.U32.AND.EX P0, PT, R15, RZ, PT, P0 ;  /* 0x000000ff0f00720c */ /* 0x000fe20003f06100 */
[C---:B------:R-:W-:Y:S01]  /*82e0*/  HMMA.16816.F32.BF16 R160, R24.reuse, R130, R68 ;  /* 0x0000008218a0723c */ /* 0x040fe20000041844 */
[----:B------:R-:W-:Y:S02]  /*82f0*/  IMAD.MOV.U32 R14, RZ, RZ, 0x80 ;  /* 0x00000080ff0e7424 */ /* 0x000fe400078e00ff */
[----:B0-----:R-:W-:Y:S02]  /*8300*/  FADD R9, R12, R9 ;  /* 0x000000090c097221 */ /* 0x001fe40000000000 */
[----:B-1----:R-:W-:Y:S02]  /*8310*/  FADD R11, R98, R11 ;  /* 0x0000000b620b7221 */ /* 0x002fe40000000000 */
[----:B--2---:R-:W-:Y:S01]  /*8320*/  FADD R13, R16, R13 ;  /* 0x0000000d100d7221 */ /* 0x004fe20000000000 */
[----:B------:R-:W-:Y:S01]  /*8330*/  HMMA.16816.F32.BF16 R144, R24, R46, R52 ;  /* 0x0000002e1890723c */ /* 0x000fe20000041834 */
[----:B---3--:R-:W-:Y:S01]  /*8340*/  FADD R17, R10, R17 ;  /* 0x000000110a117221 */ /* 0x008fe20000000000 */
[----:B------:R-:W-:Y:S01]  /*8350*/  MOV R191, R89 ;  /* 0x0000005900bf7202 */ /* 0x000fe20000000f00 */
[----:B------:R-:W-:-:S02]  /*8360*/  IMAD R5, R14, c[0x0][0x1b4], R5 ;  /* 0x00006d000e057a24 */ /* 0x000fc400078e0205 */
[----:B------:R-:W-:-:S03]  /*8370*/  IMAD R6, R14, c[0x0][0x1a4], R6 ;  /* 0x000069000e067a24 */ /* 0x000fc600078e0206 */
[----:B------:R-:W-:Y:S01]  /*8380*/  HMMA.16816.F32.BF16 R100, R24, R18, R100 ;  /* 0x000000121864723c */ /* 0x000fe20000041864 */
[----:B------:R-:W-:Y:S02]  /*8390*/  FFMA R230, R167, R230, R9 ;  /* 0x000000e6a7e67223 */ /* 0x000fe40000000009 */
[----:B------:R-:W-:Y:S02]  /*83a0*/  FFMA R229, R166, R229, R11 ;  /* 0x000000e5a6e57223 */ /* 0x000fe4000000000b */
[----:B------:R-:W-:-:S03]  /*83b0*/  FFMA R228, R165, R228, R13 ;  /* 0x000000e4a5e47223 */ /* 0x000fc6000000000d */
[----:B------:R-:W-:Y:S01]  /*83c0*/  HMMA.16816.F32.BF16 R152, R20, R46, R56 ;  /* 0x0000002e1498723c */ /* 0x000fe20000041838 */
[----:B------:R-:W-:Y:S02]  /*83d0*/  FFMA R227, R164, R227, R17 ;  /* 0x000000e3a4e37223 */ /* 0x000fe40000000011 */
[----:B------:R-:W-:Y:S02]  /*83e0*/  IMAD.MOV.U32 R187, RZ, RZ, R109 ;  /* 0x000000ffffbb7224 */ /* 0x000fe400078e006d */
[----:B------:R-:W-:-:S03]  /*83f0*/  IMAD.MOV.U32 R186, RZ, RZ, R110 ;  /* 0x000000ffffba7224 */ /* 0x000fc600078e006e */
[----:B------:R-:W-:Y:S01]  /*8400*/  HMMA.16816.F32.BF16 R128, R20, R130, R72 ;  /* 0x000000821480723c */ /* 0x000fe20000041848 */
[----:B------:R-:W-:-:S07]  /*8410*/  IMAD.MOV.U32 R184, RZ, RZ, R111 ;  /* 0x000000ffffb87224 */ /* 0x000fce00078e006f */
[----:B------:R-:W-:Y:S01]  /*8420*/  HMMA.16816.F32.BF16 R40, R20, R18, R40 ;  /* 0x000000121428723c */ /* 0x000fe20000041828 */
[----:B------:R-:W-:Y:S01]  /*8430*/  @P0 CALL.REL.NOINC `(.L_x_0) ;  /* 0x0000001000000944 */ /* 0x000fe20003c00000 */
[----:B------:R-:W-:Y:S06]  /*8440*/  BRA `(.L_x_1) ;  /* 0xffff966000007947 */ /* 0x000fec000383ffff */
.L_x_0:
[----:B--2---:R-:W0:Y:S01]  /*8450*/  S2R R0, SR_TID.X ;  /* 0x0000000000007919 */ /* 0x004e220000002100 */
[----:B------:R-:W-:Y:S01]  /*8460*/  FSETP.GEU.AND P0, PT, R230, 1.175494350822287508e-38, PT ;  /* 0x00800000e600780b */ /* 0x000fe20003f0e000 */
[----:B------:R-:W-:Y:S01]  /*8470*/  IMAD.MOV.U32 R87, RZ, RZ, c[0x0][0x1c8] ;  /* 0x00007200ff577624 */ /* 0x000fe200078e00ff */
[----:B------:R-:W-:Y:S01]  /*8480*/  FSETP.GEU.AND P2, PT, R229, 1.175494350822287508e-38, PT ;  /* 0x00800000e500780b */ /* 0x000fe20003f4e000 */
[----:B------:R-:W1:Y:S01]  /*8490*/  S2R R92, SR_TID.X ;  /* 0x00000000005c7919 */ /* 0x000e620000002100 */
[----:B------:R-:W-:Y:S01]  /*84a0*/  FSETP.GEU.AND P3, PT, R228, 1.175494350822287508e-38, PT ;  /* 0x00800000e400780b */ /* 0x000fe20003f6e000 */
[----:B------:R-:W-:Y:S01]  /*84b0*/  IMAD R63, R87, 0x16, RZ ;  /* 0x00000016573f7824 */ /* 0x000fe200078e02ff */
[C---:B------:R-:W-:Y:S01]  /*84c0*/  FSETP.GEU.AND P4, PT, R227.reuse, 1.175494350822287508e-38, PT ;  /* 0x00800000e300780b */ /* 0x040fe20003f8e000 */
[----:B------:R-:W2:Y:S01]  /*84d0*/  S2R R90, SR_CTAID.Y ;  /* 0x00000000005a7919 */ /* 0x000ea20000002600 */
[----:B------:R-:W-:Y:S01]  /*84e0*/  FSETP.GT.AND P1, PT, |R227|, 8.50705917302346158658e+37, PT ;  /* 0x7e800000e300780b */ /* 0x000fe20003f24200 */
[----:B------:R-:W-:-:S02]  /*84f0*/  IMAD R59, R87, 0x14, RZ ;  /* 0x00000014573b7824 */ /* 0x000fc400078e02ff */
[----:B------:R-:W3:Y:S01]  /*8500*/  S2R R88, SR_CTAID.X ;  /* 0x0000000000587919 */ /* 0x000ee20000002500 */
[C---:B------:R-:W-:Y:S02]  /*8510*/  IMAD R67, R87.reuse, 0x18, RZ ;  /* 0x0000001857437824 */ /* 0x040fe400078e02ff */
[C---:B------:R-:W-:Y:S01]  /*8520*/  IMAD R71, R87.reuse, 0x1a, RZ ;  /* 0x0000001a57477824 */ /* 0x040fe200078e02ff */
[----:B------:R-:W4:Y:S01]  /*8530*/  S2R R18, SR_TID.X ;  /* 0x0000000000127919 */ /* 0x000f220000002100 */
[C---:B------:R-:W-:Y:S02]  /*8540*/  IMAD R75, R87.reuse, 0x1c, RZ ;  /* 0x0000001c574b7824 */ /* 0x040fe400078e02ff */
[C---:B------:R-:W-:Y:S01]  /*8550*/  IMAD R79, R87.reuse, 0x1e, RZ ;  /* 0x0000001e574f7824 */ /* 0x040fe200078e02ff */
[----:B------:R-:W-:Y:S01]  /*8560*/  BAR.SYNC.DEFER_BLOCKING 0x0 ;  /* 0x0000000000007b1d */ /* 0x000fe20000010000 */
[----:B------:R-:W-:Y:S02]  /*8570*/  IMAD R91, R87, 0x22, RZ ;  /* 0x00000022575b7824 */ /* 0x000fe400078e02ff */
[----:B------:R-:W-:Y:S01]  /*8580*/  @P1 FMUL R43, R43, 0.25 ;  /* 0x3e8000002b2b1820 */ /* 0x000fe20000400000 */
[----:B0-----:R-:W-:Y:S01]  /*8590*/  LOP3.LUT R2, R0, 0x1c, RZ, 0xc0, !PT ;  /* 0x0000001c00027812 */ /* 0x001fe200078ec0ff */
[----:B------:R-:W-:Y:S01]  /*85a0*/  @P1 FMUL R42, R42, 0.25 ;  /* 0x3e8000002a2a1820 */ /* 0x000fe20000400000 */
[----:B------:R-:W-:Y:S01]  /*85b0*/  LOP3.LUT R0, R0, 0xe0, RZ, 0xc0, !PT ;  /* 0x000000e000007812 */ /* 0x000fe200078ec0ff */
[----:B------:R-:W-:Y:S01]  /*85c0*/  @P1 FMUL R159, R159, 0.25 ;  /* 0x3e8000009f9f1820 */ /* 0x000fe20000400000 */
[----:B-1----:R-:W-:Y:S01]  /*85d0*/  SHF.R.U32.HI R13, RZ, 0x1, R92 ;  /* 0x00000001ff0d7819 */ /* 0x002fe2000001165c */
[----:B------:R-:W-:Y:S01]  /*85e0*/  IMAD.SHL.U32 R3, R92, 0x200, RZ ;  /* 0x000002005c037824 */ /* 0x000fe200078e00ff */
[----:B------:R-:W-:Y:S01]  /*85f0*/  LEA R16, R0, R2, 0x1 ;  /* 0x0000000200107211 */ /* 0x000fe200078e08ff */
[----:B------:R-:W-:Y:S01]  /*8600*/  FMUL R0, R230, 8388608 ;  /* 0x4b000000e6007820 */ /* 0x000fe20000400000 */
[----:B------:R-:W0:Y:S01]  /*8610*/  S2R R2, SR_TID.X ;  /* 0x0000000000027919 */ /* 0x000e220000002100 */
[----:B------:R-:W-:Y:S01]  /*8620*/  IMAD.SHL.U32 R11, R92, 0x4, RZ ;  /* 0x000000045c0b7824 */ /* 0x000fe200078e00ff */
[----:B------:R-:W-:Y:S01]  /*8630*/  LOP3.LUT R10, R3, 0x3000, RZ, 0xc0, !PT ;  /* 0x00003000030a7812 */ /* 0x000fe200078ec0ff */
[----:B--2---:R-:W-:Y:S01]  /*8640*/  IMAD R4, R90, c[0x0][0x1c0], RZ ;  /* 0x000070005a047a24 */ /* 0x004fe200078e02ff */
[----:B------:R-:W-:Y:S01]  /*8650*/  FSEL R53, R0, R230, !P0 ;  /* 0x000000e600357208 */ /* 0x000fe20004000000 */
[----:B------:R-:W-:Y:S01]  /*8660*/  @P1 FMUL R158, R158, 0.25 ;  /* 0x3e8000009e9e1820 */ /* 0x000fe20000400000 */
[----:B------:R-:W-:Y:S01]  /*8670*/  LOP3.LUT R17, R11, 0x3c0, RZ, 0xc0, !PT ;  /* 0x000003c00b117812 */ /* 0x000fe200078ec0ff */
[----:B------:R-:W-:Y:S01]  /*8680*/  @P1 FMUL R131, R131, 0.25 ;  /* 0x3e80000083831820 */ /* 0x000fe20000400000 */
[----:B------:R-:W-:Y:S01]  /*8690*/  IADD3 R0, R53, -0x3f3504f3, RZ ;  /* 0xc0cafb0d35007810 */ /* 0x000fe20007ffe0ff */
[----:B------:R-:W-:Y:S01]  /*86a0*/  @P1 FMUL R130, R130, 0.25 ;  /* 0x3e80000082821820 */ /* 0x000fe20000400000 */
[----:B------:R-:W-:Y:S01]  /*86b0*/  LOP3.LUT R14, R13, 0x4, RZ, 0xc0, !PT ;  /* 0x000000040d0e7812 */ /* 0x000fe200078ec0ff */
[----:B------:R-:W-:Y:S01]  /*86c0*/  @P1 FMUL R155, R155, 0.25 ;  /* 0x3e8000009b9b1820 */ /* 0x000fe20000400000 */
[----:B------:R-:W-:Y:S01]  /*86d0*/  LOP3.LUT R5, R0, 0xff800000, RZ, 0xc0, !PT ;  /* 0xff80000000057812 */ /* 0x000fe200078ec0ff */
[----:B------:R-:W-:Y:S01]  /*86e0*/  @P1 FMUL R154, R154, 0.25 ;  /* 0x3e8000009a9a1820 */ /* 0x000fe20000400000 */
[----:B---3--:R-:W-:Y:S01]  /*86f0*/  PRMT R88, R92, 0x6540, R88 ;  /* 0x000065405c587816 */ /* 0x008fe20000000058 */
[C---:B------:R-:W-:Y:S01]  /*8700*/  IMAD R93, R87.reuse, 0x24, RZ ;  /* 0x00000024575d7824 */ /* 0x040fe200078e02ff */
[----:B----4-:R-:W-:Y:S01]  /*8710*/  LOP3.LUT R18, R18, 0x3, RZ, 0xc0, !PT ;  /* 0x0000000312127812 */ /* 0x010fe200078ec0ff */
[----:B------:R1:W2:Y:S01]  /*8720*/  I2F R7, R5 ;  /* 0x0000000500077306 */ /* 0x0002a20000201400 */
[----:B------:R-:W-:-:S02]  /*8730*/  IMAD R95, R87, 0x26, RZ ;  /* 0x00000026575f7824 */ /* 0x000fc400078e02ff */
[----:B------:R-:W-:Y:S02]  /*8740*/  IMAD R6, R88, c[0x0][0x1c4], RZ ;  /* 0x0000710058067a24 */ /* 0x000fe400078e02ff */
[----:B------:R-:W-:Y:S02]  /*8750*/  IMAD R97, R87, 0x28, RZ ;  /* 0x0000002857617824 */ /* 0x000fe400078e02ff */
[----:B0-----:R-:W-:Y:S02]  /*8760*/  IMAD.SHL.U32 R2, R2, 0x8, RZ ;  /* 0x0000000802027824 */ /* 0x001fe400078e00ff */
[----:B------:R-:W-:Y:S02]  /*8770*/  IMAD.SHL.U32 R15, R6, 0x2, RZ ;  /* 0x00000002060f7824 */ /* 0x000fe400078e00ff */
[----:B-1----:R-:W-:Y:S01]  /*8780*/  IMAD.IADD R5, R53, 0x1, -R5 ;  /* 0x0000000135057824 */ /* 0x002fe200078e0a05 */
[----:B------:R-:W-:Y:S01]  /*8790*/  LOP3.LUT R12, R2, 0x38, RZ, 0xc0, !PT ;  /* 0x00000038020c7812 */ /* 0x000fe200078ec0ff */
[----:B------:R-:W-:-:S02]  /*87a0*/  FMUL R2, R229, 8388608 ;  /* 0x4b000000e5027820 */ /* 0x000fc40000400000 */
[----:B------:R-:W-:Y:S02]  /*87b0*/  FADD R5, R5, -1 ;  /* 0xbf80000005057421 */ /* 0x000fe40000000000 */
[C---:B------:R-:W-:Y:S01]  /*87c0*/  IMAD R99, R87.reuse, 0x2a, RZ ;  /* 0x0000002a57637824 */ /* 0x040fe200078e02ff */
[----:B------:R-:W-:Y:S01]  /*87d0*/  FSEL R55, R2, R229, !P2 ;  /* 0x000000e502377208 */ /* 0x000fe20005000000 */
[----:B------:R-:W-:Y:S02]  /*87e0*/  FMUL R2, R228, 8388608 ;  /* 0x4b000000e4027820 */ /* 0x000fe40000400000 */
[----:B------:R-:W-:Y:S01]  /*87f0*/  IMAD R61, R87, 0x15, RZ ;  /* 0x00000015573d7824 */ /* 0x000fe200078e02ff */
[----:B------:R-:W-:Y:S01]  /*8800*/  IADD3 R0, R55, -0x3f3504f3, RZ ;  /* 0xc0cafb0d37007810 */ /* 0x000fe20007ffe0ff */
[----:B------:R-:W-:Y:S01]  /*8810*/  IMAD R105, R87, 0x30, RZ ;  /* 0x0000003057697824 */ /* 0x000fe200078e02ff */
[----:B------:R-:W-:Y:S01]  /*8820*/  FSEL R54, R2, R228, !P3 ;  /* 0x000000e402367208 */ /* 0x000fe20005800000 */
[----:B------:R-:W-:Y:S01]  /*8830*/  FMUL R2, R227, 8388608 ;  /* 0x4b000000e3027820 */ /* 0x000fe20000400000 */
[----:B------:R-:W-:Y:S01]  /*8840*/  LOP3.LUT R8, R0, 0xff800000, RZ, 0xc0, !PT ;  /* 0xff80000000087812 */ /* 0x000fe200078ec0ff */
[C---:B------:R-:W-:Y:S01]  /*8850*/  IMAD R107, R87.reuse, 0x32, RZ ;  /* 0x00000032576b7824 */ /* 0x040fe200078e02ff */
[----:B------:R-:W-:Y:S01]  /*8860*/  IADD3 R0, R54, -0x3f3504f3, RZ ;  /* 0xc0cafb0d36007810 */ /* 0x000fe20007ffe0ff */
[C---:B------:R-:W-:Y:S01]  /*8870*/  IMAD R65, R87.reuse, 0x17, RZ ;  /* 0x0000001757417824 */ /* 0x040fe200078e02ff */
[----:B------:R-:W-:Y:S01]  /*8880*/  FSEL R57, R2, R227, !P4 ;  /* 0x000000e302397208 */ /* 0x000fe20006000000 */
[----:B------:R-:W0:Y:S01]  /*8890*/  I2F R9, R8 ;  /* 0x0000000800097306 */ /* 0x000e220000201400 */
[----:B------:R-:W-:Y:S01]  /*88a0*/  LOP3.LUT R11, R0, 0xff800000, RZ, 0xc0, !PT ;  /* 0xff800000000b7812 */ /* 0x000fe200078ec0ff */
[----:B------:R-:W-:Y:S01]  /*88b0*/  IMAD R69, R87, 0x19, RZ ;  /* 0x0000001957457824 */ /* 0x000fe200078e02ff */
[----:B------:R-:W-:Y:S01]  /*88c0*/  IADD3 R3, R57, -0x3f3504f3, RZ ;  /* 0xc0cafb0d39037810 */ /* 0x000fe20007ffe0ff */
[----:B------:R-:W-:Y:S01]  /*88d0*/  IMAD R113, R87, 0x34, RZ ;  /* 0x0000003457717824 */ /* 0x000fe200078e02ff */
[----:B------:R-:W-:Y:S01]  /*88e0*/  IADD3 R0, R14, R12, R17 ;  /* 0x0000000c0e007210 */ /* 0x000fe20007ffe011 */
[----:B------:R-:W-:Y:S01]  /*88f0*/  IMAD R12, R18, 0x20, R10 ;  /* 0x00000020120c7824 */ /* 0x000fe200078e020a */
[----:B------:R-:W-:Y:S01]  /*8900*/  LOP3.LUT R14, R3, 0xff800000, RZ, 0xc0, !PT ;  /* 0xff800000030e7812 */ /* 0x000fe200078ec0ff */
[C---:B------:R-:W-:Y:S01]  /*8910*/  IMAD.HI R3, R4.reuse, 0x2, RZ ;  /* 0x0000000204037827 */ /* 0x040fe200078e02ff */
[----:B------:R-:W-:Y:S01]  /*8920*/  SHF.L.U32 R2, R4, 0x1, RZ ;  /* 0x0000000104027819 */ /* 0x000fe200000006ff */
[----:B------:R1:W-:Y:S01]  /*8930*/  I2F R13, R11 ;  /* 0x0000000b000d7306 */ /* 0x0003e20000201400 */
[----:B------:R-:W-:Y:S01]  /*8940*/  FSEL R4, RZ, -23, P0 ;  /* 0xc1b80000ff047808 */ /* 0x000fe20000000000 */
[----:B------:R-:W-:Y:S01]  /*8950*/  IMAD.SHL.U32 R10, R92, 0x800, RZ ;  /* 0x000008005c0a7824 */ /* 0x000fe200078e00ff */
[C---:B------:R-:W-:Y:S01]  /*8960*/  FSETP.GEU.AND P0, PT, |R227|.reuse, 1.175494350822287508e-38, PT ;  /* 0x00800000e300780b */ /* 0x040fe20003f0e200 */
[----:B------:R-:W-:Y:S01]  /*8970*/  @P1 FMUL R227, R227, 0.25 ;  /* 0x3e800000e3e31820 */ /* 0x000fe20000400000 */
[----:B------:R-:W-:Y:S01]  /*8980*/  SHF.L.U32 R17, R16, 0x2, RZ ;  /* 0x0000000210117819 */ /* 0x000fe200000006ff */
[----:B--2---:R-:W-:Y:S01]  /*8990*/  FFMA.FTZ R4, R7, 1.1920928955078125e-07, R4 ;  /* 0x3400000007047823 */ /* 0x004fe20000010004 */
[----:B------:R-:W-:Y:S01]  /*89a0*/  LOP3.LUT R16, R10, 0x3000, RZ, 0xc0, !PT ;  /* 0x000030000a107812 */ /* 0x000fe200078ec0ff */
[----:B------:R-:W-:Y:S01]  /*89b0*/  IMAD.HI R10, R6, 0x2, RZ ;  /* 0x00000002060a7827 */ /* 0x000fe200078e02ff */
[----:B------:R-:W-:Y:S01]  /*89c0*/  IADD3 R2, P5, P6, R15, c[0x0][0x178], R2 ;  /* 0x00005e000f027a10 */ /* 0x000fe20007ebe002 */
[----:B------:R-:W2:Y:S01]  /*89d0*/  S2R R18, SR_TID.X ;  /* 0x0000000000127919 */ /* 0x000ea20000002100 */
[----:B------:R-:W-:Y:S01]  /*89e0*/  FSEL R6, RZ, -23, P2 ;  /* 0xc1b80000ff067808 */ /* 0x000fe20001000000 */
[----:B------:R-:W3:Y:S01]  /*89f0*/  I2F R15, R14 ;  /* 0x0000000e000f7306 */ /* 0x000ee20000201400 */
[----:B------:R-:W-:Y:S01]  /*8a00*/  FSETP.GT.AND P2, PT, |R228|, 8.50705917302346158658e+37, PT ;  /* 0x7e800000e400780b */ /* 0x000fe20003f44200 */
[----:B-1----:R-:W-:Y:S01]  /*8a10*/  IMAD.IADD R11, R54, 0x1, -R11 ;  /* 0x00000001360b7824 */ /* 0x002fe200078e0a0b */
[----:B------:R-:W-:Y:S01]  /*8a20*/  IADD3.X R3, R10, c[0x0][0x17c], R3, P5, P6 ;  /* 0x00005f000a037a10 */ /* 0x000fe20002fec403 */
[----:B------:R-:W-:Y:S01]  /*8a30*/  @!P0 FMUL R227, R227, 16777216 ;  /* 0x4b800000e3e38820 */ /* 0x000fe20000400000 */
[----:B------:R-:W-:Y:S01]  /*8a40*/  LOP3.LUT R52, R12, R17, RZ, 0x3c, !PT ;  /* 0x000000110c347212 */ /* 0x000fe200078e3cff */
[----:B------:R-:W-:Y:S01]  /*8a50*/  @!P0 FMUL R43, R43, 16777216 ;  /* 0x4b8000002b2b8820 */ /* 0x000fe20000400000 */
[----:B------:R-:W-:Y:S01]  /*8a60*/  FSEL R10, RZ, -23, P3 ;  /* 0xc1b80000ff0a7808 */ /* 0x000fe20001800000 */
[----:B------:R-:W-:Y:S01]  /*8a70*/  @!P0 FMUL R42, R42, 16777216 ;  /* 0x4b8000002a2a8820 */ /* 0x000fe20000400000 */
[----:B------:R-:W-:Y:S01]  /*8a80*/  FSEL R12, RZ, -23, P4 ;  /* 0xc1b80000ff0c7808 */ /* 0x000fe20002000000 */
[----:B------:R-:W-:Y:S01]  /*8a90*/  @!P0 FMUL R159, R159, 16777216 ;  /* 0x4b8000009f9f8820 */ /* 0x000fe20000400000 */
[----:B------:R-:W-:Y:S01]  /*8aa0*/  FSETP.GEU.AND P3, PT, |R228|, 1.175494350822287508e-38, PT ;  /* 0x00800000e400780b */ /* 0x000fe20003f6e200 */
[----:B------:R-:W-:Y:S01]  /*8ab0*/  @!P0 FMUL R158, R158, 16777216 ;  /* 0x4b8000009e9e8820 */ /* 0x000fe20000400000 */
[----:B------:R-:W-:Y:S01]  /*8ac0*/  FSETP.GEU.AND P4, PT, |R229|, 1.175494350822287508e-38, PT ;  /* 0x00800000e500780b */ /* 0x000fe20003f8e200 */
[----:B------:R-:W-:Y:S01]  /*8ad0*/  @!P0 FMUL R131, R131, 16777216 ;  /* 0x4b80000083838820 */ /* 0x000fe20000400000 */
[----:B------:R-:W-:Y:S01]  /*8ae0*/  FSETP.GT.AND P1, PT, |R230|, 8.50705917302346158658e+37, PT ;  /* 0x7e800000e600780b */ /* 0x000fe20003f24200 */
[----:B------:R-:W-:Y:S01]  /*8af0*/  @!P0 FMUL R130, R130, 16777216 ;  /* 0x4b80000082828820 */ /* 0x000fe20000400000 */
[----:B------:R-:W-:Y:S01]  /*8b00*/  IADD3 R8, R55, -R8, RZ ;  /* 0x8000000837087210 */ /* 0x000fe20007ffe0ff */
[----:B------:R-:W-:Y:S01]  /*8b10*/  @!P0 FMUL R155, R155, 16777216 ;  /* 0x4b8000009b9b8820 */ /* 0x000fe20000400000 */
[----:B------:R-:W-:Y:S01]  /*8b20*/  ISETP.GE.U32.AND P5, PT, R54, 0x7f800000, PT ;  /* 0x7f8000003600780c */ /* 0x000fe20003fa6070 */
[----:B------:R-:W-:Y:S01]  /*8b30*/  @!P0 FMUL R154, R154, 16777216 ;  /* 0x4b8000009a9a8820 */ /* 0x000fe20000400000 */
[----:B------:R-:W-:Y:S01]  /*8b40*/  FSETP.GT.AND P0, PT, |R229|, 8.50705917302346158658e+37, PT ;  /* 0x7e800000e500780b */ /* 0x000fe20003f04200 */
[----:B0-----:R-:W-:Y:S01]  /*8b50*/  FFMA.FTZ R9, R9, 1.1920928955078125e-07, R6 ;  /* 0x3400000009097823 */ /* 0x001fe20000010006 */
[----:B--2---:R-:W-:Y:S01]  /*8b60*/  LOP3.LUT R18, R18, 0xff, RZ, 0xc0, !PT ;  /* 0x000000ff12127812 */ /* 0x004fe200078ec0ff */
[----:B------:R-:W0:Y:S01]  /*8b70*/  MUFU.RCP R6, R227 ;  /* 0x000000e300067308 */ /* 0x000e220000001000 */
[----:B------:R-:W-:Y:S01]  /*8b80*/  @P2 FMUL R228, R228, 0.25 ;  /* 0x3e800000e4e42820 */ /* 0x000fe20000400000 */
[----:B------:R-:W-:Y:S01]  /*8b90*/  SHF.L.U32 R92, R92, 0x1, RZ ;  /* 0x000000015c5c7819 */ /* 0x000fe200000006ff */
[----:B---3--:R-:W-:-:S02]  /*8ba0*/  FFMA.FTZ R15, R15, 1.1920928955078125e-07, R12 ;  /* 0x340000000f0f7823 */ /* 0x008fc4000001000c */
[----:B------:R-:W-:Y:S02]  /*8bb0*/  @!P3 FMUL R228, R228, 16777216 ;  /* 0x4b800000e4e4b820 */ /* 0x000fe40000400000 */
[----:B------:R-:W-:Y:S02]  /*8bc0*/  @P2 FMUL R41, R41, 0.25 ;  /* 0x3e80000029292820 */ /* 0x000fe40000400000 */
[----:B------:R-:W-:Y:S02]  /*8bd0*/  @P2 FMUL R40, R40, 0.25 ;  /* 0x3e80000028282820 */ /* 0x000fe40000400000 */
[----:B------:R-:W-:Y:S02]  /*8be0*/  @P0 FMUL R229, R229, 0.25 ;  /* 0x3e800000e5e50820 */ /* 0x000fe40000400000 */
[----:B------:R-:W-:Y:S02]  /*8bf0*/  @P2 FMUL R157, R157, 0.25 ;  /* 0x3e8000009d9d2820 */ /* 0x000fe40000400000 */
[----:B------:R-:W-:-:S02]  /*8c00*/  @!P4 FMUL R229, R229, 16777216 ;  /* 0x4b800000e5e5c820 */ /* 0x000fc40000400000 */
[C---:B0-----:R-:W-:Y:S02]  /*8c10*/  FMUL R7, R6.reuse, R43 ;  /* 0x0000002b06077220 */ /* 0x041fe40000400000 */
[C---:B------:R-:W-:Y:S01]  /*8c20*/  FMUL R12, R6.reuse, R42 ;  /* 0x0000002a060c7220 */ /* 0x040fe20000400000 */
[----:B------:R-:W-:Y:S01]  /*8c30*/  MUFU.RCP R29, R229 ;  /* 0x000000e5001d7308 */ /* 0x000fe20000001000 */
[C---:B------:R-:W-:Y:S02]  /*8c40*/  FMUL R17, R6.reuse, R159 ;  /* 0x0000009f06117220 */ /* 0x040fe40000400000 */
[C---:B------:R-:W-:Y:S02]  /*8c50*/  FMUL R20, R6.reuse, R158 ;  /* 0x0000009e06147220 */ /* 0x040fe40000400000 */
[C---:B------:R-:W-:Y:S02]  /*8c60*/  FMUL R21, R6.reuse, R131 ;  /* 0x0000008306157220 */ /* 0x040fe40000400000 */
[----:B------:R-:W-:-:S02]  /*8c70*/  FMUL R24, R6, R130 ;  /* 0x0000008206187220 */ /* 0x000fc40000400000 */
[C---:B------:R-:W-:Y:S02]  /*8c80*/  FMUL R25, R6.reuse, R155 ;  /* 0x0000009b06197220 */ /* 0x040fe40000400000 */
[----:B------:R-:W-:Y:S02]  /*8c90*/  FMUL R28, R6, R154 ;  /* 0x0000009a061c7220 */ /* 0x000fe40000400000 */
[----:B------:R-:W0:Y:S01]  /*8ca0*/  MUFU.RCP R6, R228 ;  /* 0x000000e400067308 */ /* 0x000e220000001000 */
[----:B------:R-:W-:Y:S02]  /*8cb0*/  @P2 FMUL R156, R156, 0.25 ;  /* 0x3e8000009c9c2820 */ /* 0x000fe40000400000 */
[----:B------:R-:W-:Y:S01]  /*8cc0*/  @P2 FMUL R129, R129, 0.25 ;  /* 0x3e80000081812820 */ /* 0x000fe20000400000 */
[----:B------:R-:W-:Y:S01]  /*8cd0*/  F2FP.BF16.PACK_AB R28, R25, R28 ;  /* 0x0000001c191c723e */ /* 0x000fe200000010ff */
[----:B------:R-:W-:Y:S02]  /*8ce0*/  @P2 FMUL R128, R128, 0.25 ;  /* 0x3e80000080802820 */ /* 0x000fe40000400000 */
[----:B------:R-:W-:-:S02]  /*8cf0*/  @P2 FMUL R153, R153, 0.25 ;  /* 0x3e80000099992820 */ /* 0x000fc40000400000 */
[----:B------:R-:W-:Y:S01]  /*8d00*/  @P2 FMUL R152, R152, 0.25 ;  /* 0x3e80000098982820 */ /* 0x000fe20000400000 */
[----:B------:R-:W-:Y:S01]  /*8d10*/  FSETP.GEU.AND P2, PT, |R230|, 1.175494350822287508e-38, PT ;  /* 0x00800000e600780b */ /* 0x000fe20003f4e200 */
[----:B------:R-:W-:Y:S02]  /*8d20*/  @P0 FMUL R103, R103, 0.25 ;  /* 0x3e80000067670820 */ /* 0x000fe40000400000 */
[----:B------:R-:W-:Y:S02]  /*8d30*/  @P0 FMUL R102, R102, 0.25 ;  /* 0x3e80000066660820 */ /* 0x000fe40000400000 */
[----:B------:R-:W-:Y:S02]  /*8d40*/  @P0 FMUL R139, R139, 0.25 ;  /* 0x3e8000008b8b0820 */ /* 0x000fe40000400000 */
[----:B------:R-:W-:Y:S02]  /*8d50*/  @P0 FMUL R138, R138, 0.25 ;  /* 0x3e8000008a8a0820 */ /* 0x000fe40000400000 */
[----:B------:R-:W-:-:S02]  /*8d60*/  @P0 FMUL R163, R163, 0.25 ;  /* 0x3e800000a3a30820 */ /* 0x000fc40000400000 */
[----:B------:R-:W-:Y:S02]  /*8d70*/  @P0 FMUL R162, R162, 0.25 ;  /* 0x3e800000a2a20820 */ /* 0x000fe40000400000 */
[----:B------:R-:W-:Y:S02]  /*8d80*/  @P0 FMUL R147, R147, 0.25 ;  /* 0x3e80000093930820 */ /* 0x000fe40000400000 */
[----:B------:R-:W-:Y:S01]  /*8d90*/  @P0 FMUL R146, R146, 0.25 ;  /* 0x3e80000092920820 */ /* 0x000fe20000400000 */
[----:B------:R-:W-:Y:S01]  /*8da0*/  ISETP.GE.U32.AND P0, PT, R53, 0x7f800000, PT ;  /* 0x7f8000003500780c */ /* 0x000fe20003f06070 */
[----:B------:R-:W-:Y:S02]  /*8db0*/  @P1 FMUL R230, R230, 0.25 ;  /* 0x3e800000e6e61820 */ /* 0x000fe40000400000 */
[----:B------:R-:W-:Y:S02]  /*8dc0*/  @!P3 FMUL R41, R41, 16777216 ;  /* 0x4b8000002929b820 */ /* 0x000fe40000400000 */
[----:B------:R-:W-:-:S02]  /*8dd0*/  @!P4 FMUL R103, R103, 16777216 ;  /* 0x4b8000006767c820 */ /* 0x000fc40000400000 */
[----:B------:R-:W-:Y:S02]  /*8de0*/  @!P4 FMUL R102, R102, 16777216 ;  /* 0x4b8000006666c820 */ /* 0x000fe40000400000 */
[----:B------:R-:W-:Y:S02]  /*8df0*/  @!P4 FMUL R139, R139, 16777216 ;  /* 0x4b8000008b8bc820 */ /* 0x000fe40000400000 */
[----:B------:R-:W-:Y:S02]  /*8e00*/  @!P4 FMUL R138, R138, 16777216 ;  /* 0x4b8000008a8ac820 */ /* 0x000fe40000400000 */
[----:B------:R-:W-:Y:S02]  /*8e10*/  @!P4 FMUL R163, R163, 16777216 ;  /* 0x4b800000a3a3c820 */ /* 0x000fe40000400000 */
[----:B------:R-:W-:Y:S02]  /*8e20*/  @!P4 FMUL R162, R162, 16777216 ;  /* 0x4b800000a2a2c820 */ /* 0x000fe40000400000 */
[----:B------:R-:W-:-:S02]  /*8e30*/  @!P4 FMUL R147, R147, 16777216 ;  /* 0x4b8000009393c820 */ /* 0x000fc40000400000 */
[----:B------:R-:W-:Y:S01]  /*8e40*/  @!P4 FMUL R146, R146, 16777216 ;  /* 0x4b8000009292c820 */ /* 0x000fe20000400000 */
[----:B------:R-:W-:Y:S01]  /*8e50*/  ISETP.GE.U32.AND P4, PT, R57, 0x7f800000, PT ;  /* 0x7f8000003900780c */ /* 0x000fe20003f86070 */
[----:B------:R-:W-:Y:S02]  /*8e60*/  @!P2 FMUL R230, R230, 16777216 ;  /* 0x4b800000e6e6a820 */ /* 0x000fe40000400000 */
[----:B------:R-:W-:Y:S02]  /*8e70*/  FFMA.FTZ R10, R13, 1.1920928955078125e-07, R10 ;  /* 0x340000000d0a7823 */ /* 0x000fe4000001000a */
[----:B0-----:R-:W-:Y:S02]  /*8e80*/  FMUL R13, R6, R41 ;  /* 0x00000029060d7220 */ /* 0x001fe40000400000 */
[C---:B------:R-:W-:Y:S02]  /*8e90*/  FMUL R30, R29.reuse, R103 ;  /* 0x000000671d1e7220 */ /* 0x040fe40000400000 */
[----:B------:R-:W-:-:S02]  /*8ea0*/  FMUL R31, R29, R102 ;  /* 0x000000661d1f7220 */ /* 0x000fc40000400000 */
[C---:B------:R-:W-:Y:S02]  /*8eb0*/  FMUL R34, R29.reuse, R139 ;  /* 0x0000008b1d227220 */ /* 0x040fe40000400000 */
[C---:B------:R-:W-:Y:S01]  /*8ec0*/  FMUL R35, R29.reuse, R138 ;  /* 0x0000008a1d237220 */ /* 0x040fe20000400000 */
[----:B------:R-:W-:Y:S01]  /*8ed0*/  F2FP.BF16.PACK_AB R51, R30, R31 ;  /* 0x0000001f1e33723e */ /* 0x000fe200000010ff */
[----:B------:R-:W-:Y:S01]  /*8ee0*/  FMUL R37, R29, R163 ;  /* 0x000000a31d257220 */ /* 0x000fe20000400000 */
[----:B------:R-:W-:Y:S01]  /*8ef0*/  F2FP.BF16.PACK_AB R31, R7, R12 ;  /* 0x0000000c071f723e */ /* 0x000fe200000010ff */
[C---:B------:R-:W-:Y:S01]  /*8f00*/  FMUL R38, R29.reuse, R162 ;  /* 0x000000a21d267220 */ /* 0x040fe20000400000 */
[----:B------:R-:W-:Y:S01]  /*8f10*/  F2FP.BF16.PACK_AB R50, R34, R35 ;  /* 0x000000232232723e */ /* 0x000fe200000010ff */
[----:B------:R-:W-:Y:S01]  /*8f20*/  FMUL R41, R29, R147 ;  /* 0x000000931d297220 */ /* 0x000fe20000400000 */
[----:B------:R-:W-:Y:S01]  /*8f30*/  F2FP.BF16.PACK_AB R30, R17, R20 ;  /* 0x00000014111e723e */ /* 0x000fe200000010ff */
[----:B------:R-:W-:Y:S01]  /*8f40*/  FMUL R42, R29, R146 ;  /* 0x000000921d2a7220 */ /* 0x000fe20000400000 */
[----:B------:R-:W-:Y:S01]  /*8f50*/  F2FP.BF16.PACK_AB R49, R37, R38 ;  /* 0x000000262531723e */ /* 0x000fe200000010ff */
[----:B------:R-:W0:Y:S01]  /*8f60*/  MUFU.RCP R29, R230 ;  /* 0x000000e6001d7308 */ /* 0x000e220000001000 */
[----:B------:R-:W-:-:S02]  /*8f70*/  @P1 FMUL R101, R101, 0.25 ;  /* 0x3e80000065651820 */ /* 0x000fc40000400000 */
[----:B------:R-:W-:Y:S01]  /*8f80*/  @P1 FMUL R100, R100, 0.25 ;  /* 0x3e80000064641820 */ /* 0x000fe20000400000 */
[----:B------:R-:W-:Y:S01]  /*8f90*/  F2FP.BF16.PACK_AB R48, R41, R42 ;  /* 0x0000002a2930723e */ /* 0x000fe200000010ff */
[----:B------:R-:W-:Y:S02]  /*8fa0*/  @!P3 FMUL R40, R40, 16777216 ;  /* 0x4b8000002828b820 */ /* 0x000fe40000400000 */
[----:B------:R-:W-:Y:S02]  /*8fb0*/  IMAD R16, R18, 0x10, R16 ;  /* 0x0000001012107824 */ /* 0x000fe400078e0210 */
[----:B------:R-:W-:Y:S01]  /*8fc0*/  @!P3 FMUL R157, R157, 16777216 ;  /* 0x4b8000009d9db820 */ /* 0x000fe20000400000 */
[----:B------:R-:W-:Y:S01]  /*8fd0*/  STS.128 [R52+0x80], R48 ;  /* 0x0000803034007388 */ /* 0x000fe20000000c00 */
[----:B------:R-:W-:Y:S02]  /*8fe0*/  @!P3 FMUL R156, R156, 16777216 ;  /* 0x4b8000009c9cb820 */ /* 0x000fe40000400000 */
[----:B------:R-:W-:-:S02]  /*8ff0*/  @!P3 FMUL R129, R129, 16777216 ;  /* 0x4b8000008181b820 */ /* 0x000fc40000400000 */
[----:B------:R-:W-:Y:S02]  /*9000*/  @!P3 FMUL R128, R128, 16777216 ;  /* 0x4b8000008080b820 */ /* 0x000fe40000400000 */
[----:B------:R-:W-:Y:S02]  /*9010*/  @!P3 FMUL R153, R153, 16777216 ;  /* 0x4b8000009999b820 */ /* 0x000fe40000400000 */
[----:B------:R-:W-:Y:S02]  /*9020*/  @!P2 FMUL R101, R101, 16777216 ;  /* 0x4b8000006565a820 */ /* 0x000fe40000400000 */
[----:B------:R-:W-:Y:S02]  /*9030*/  @!P2 FMUL R100, R100, 16777216 ;  /* 0x4b8000006464a820 */ /* 0x000fe40000400000 */
[----:B------:R-:W-:Y:S01]  /*9040*/  @!P3 FMUL R152, R152, 16777216 ;  /* 0x4b8000009898b820 */ /* 0x000fe20000400000 */
[----:B------:R-:W-:Y:S01]  /*9050*/  FSETP.NEU.AND P3, PT, R53, RZ, PT ;  /* 0x000000ff3500720b */ /* 0x000fe20003f6d000 */
[----:B------:R-:W-:-:S02]  /*9060*/  FMUL R18, R6, R40 ;  /* 0x0000002806127220 */ /* 0x000fc40000400000 */
[C---:B------:R-:W-:Y:S02]  /*9070*/  FMUL R19, R6.reuse, R157 ;  /* 0x0000009d06137220 */ /* 0x040fe40000400000 */
[C---:B------:R-:W-:Y:S01]  /*9080*/  FMUL R22, R6.reuse, R156 ;  /* 0x0000009c06167220 */ /* 0x040fe20000400000 */
[----:B------:R-:W-:Y:S01]  /*9090*/  F2FP.BF16.PACK_AB R35, R13, R18 ;  /* 0x000000120d23723e */ /* 0x000fe200000010ff */
[C---:B------:R-:W-:Y:S02]  /*90a0*/  FMUL R23, R6.reuse, R129 ;  /* 0x0000008106177220 */ /* 0x040fe40000400000 */
[C---:B------:R-:W-:Y:S01]  /*90b0*/  FMUL R26, R6.reuse, R128 ;  /* 0x00000080061a7220 */ /* 0x040fe20000400000 */
[----:B------:R-:W-:Y:S01]  /*90c0*/  F2FP.BF16.PACK_AB R34, R19, R22 ;  /* 0x000000161322723e */ /* 0x000fe200000010ff */
[----:B------:R-:W-:Y:S02]  /*90d0*/  FMUL R27, R6, R153 ;  /* 0x00000099061b7220 */ /* 0x000fe40000400000 */
[----:B0-----:R-:W-:-:S02]  /*90e0*/  FMUL R32, R29, R101 ;  /* 0x000000651d207220 */ /* 0x001fc40000400000 */
[----:B------:R-:W-:Y:S02]  /*90f0*/  FMUL R33, R29, R100 ;  /* 0x000000641d217220 */ /* 0x000fe40000400000 */
[----:B------:R-:W-:Y:S02]  /*9100*/  FMUL R6, R6, R152 ;  /* 0x0000009806067220 */ /* 0x000fe40000400000 */
[----:B------:R-:W-:Y:S01]  /*9110*/  IMAD.MOV.U32 R13, RZ, RZ, 0x3dc6b27f ;  /* 0x3dc6b27fff0d7424 */ /* 0x000fe200078e00ff */
[----:B------:R-:W-:Y:S01]  /*9120*/  F2FP.BF16.PACK_AB R47, R32, R33 ;  /* 0x00000021202f723e */ /* 0x000fe200000010ff */
[----:B------:R-:W-:Y:S01]  /*9130*/  IMAD.IADD R14, R57, 0x1, -R14 ;  /* 0x00000001390e7824 */ /* 0x000fe200078e0a0e */
[----:B------:R-:W-:Y:S01]  /*9140*/  F2FP.BF16.PACK_AB R32, R27, R6 ;  /* 0x000000061b20723e */ /* 0x000fe200000010ff */
[----:B------:R-:W-:Y:S01]  /*9150*/  FFMA.FTZ R6, R5, R13, -0.16845393180847167969 ;  /* 0xbe2c7f3005067423 */ /* 0x000fe2000001000d */
[----:B------:R-:W-:Y:S01]  /*9160*/  F2FP.BF16.PACK_AB R33, R23, R26 ;  /* 0x0000001a1721723e */ /* 0x000fe200000010ff */
[----:B------:R-:W-:-:S02]  /*9170*/  FADD R11, R11, -1 ;  /* 0xbf8000000b0b7421 */ /* 0x000fc40000000000 */
[----:B------:R-:W-:Y:S02]  /*9180*/  FFMA.FTZ R6, R5, R6, 0.1716887056827545166 ;  /* 0x3e2fcf2a05067423 */ /* 0x000fe40000010006 */
[----:B------:R-:W-:Y:S01]  /*9190*/  FADD R8, R8, -1 ;  /* 0xbf80000008087421 */ /* 0x000fe20000000000 */
[----:B------:R-:W-:Y:S01]  /*91a0*/  STS.128 [R52+0x800], R32 ;  /* 0x0008002034007388 */ /* 0x000fe20000000c00 */
[----:B------:R-:W-:Y:S02]  /*91b0*/  FADD R14, R14, -1 ;  /* 0xbf8000000e0e7421 */ /* 0x000fe40000000000 */
[-C--:B------:R-:W-:Y:S02]  /*91c0*/  FFMA.FTZ R12, R11, R13.reuse, -0.16845393180847167969 ;  /* 0xbe2c7f300b0c7423 */ /* 0x080fe4000001000d */
[----:B------:R-:W-:Y:S02]  /*91d0*/  FFMA.FTZ R6, R5, R6, -0.17900948226451873779 ;  /* 0xbe374e4305067423 */ /* 0x000fe40000010006 */
[----:B------:R-:W-:-:S02]  /*91e0*/  FFMA.FTZ R7, R8, R13, -0.16845393180847167969 ;  /* 0xbe2c7f3008077423 */ /* 0x000fc4000001000d */
[C---:B------:R-:W-:Y:S02]  /*91f0*/  FFMA.FTZ R13, R14.reuse, R13, -0.16845393180847167969 ;  /* 0xbe2c7f300e0d7423 */ /* 0x040fe4000001000d */
[----:B------:R-:W-:Y:S02]  /*9200*/  FFMA.FTZ R12, R11, R12, 0.1716887056827545166 ;  /* 0x3e2fcf2a0b0c7423 */ /* 0x000fe4000001000c */
[----:B------:R-:W-:Y:S02]  /*9210*/  FFMA.FTZ R6, R5, R6, 0.20512372255325317383 ;  /* 0x3e520bf405067423 */ /* 0x000fe40000010006 */
[----:B------:R-:W-:Y:S02]  /*9220*/  FFMA.FTZ R13, R14, R13, 0.1716887056827545166 ;  /* 0x3e2fcf2a0e0d7423 */ /* 0x000fe4000001000d */
[----:B------:R-:W-:Y:S02]  /*9230*/  FFMA.FTZ R12, R11, R12, -0.17900948226451873779 ;  /* 0xbe374e430b0c7423 */ /* 0x000fe4000001000c */
[----:B------:R-:W-:-:S02]  /*9240*/  FFMA.FTZ R6, R5, R6, -0.24046532809734344482 ;  /* 0xbe763c8b05067423 */ /* 0x000fc40000010006 */
[----:B------:R-:W-:Y:S02]  /*9250*/  FFMA.FTZ R13, R14, R13, -0.17900948226451873779 ;  /* 0xbe374e430e0d7423 */ /* 0x000fe4000001000d */
[----:B------:R-:W-:Y:S02]  /*9260*/  FFMA.FTZ R12, R11, R12, 0.20512372255325317383 ;  /* 0x3e520bf40b0c7423 */ /* 0x000fe4000001000c */
[----:B------:R-:W-:Y:S02]  /*9270*/  FFMA.FTZ R7, R8, R7, 0.1716887056827545166 ;  /* 0x3e2fcf2a08077423 */ /* 0x000fe40000010007 */
[----:B------:R-:W-:Y:S02]  /*9280*/  FFMA.FTZ R6, R5, R6, 0.28857114911079406738 ;  /* 0x3e93bf9905067423 */ /* 0x000fe40000010006 */
[----:B------:R-:W-:Y:S02]  /*9290*/  FFMA.FTZ R13, R14, R13, 0.20512372255325317383 ;  /* 0x3e520bf40e0d7423 */ /* 0x000fe4000001000d */
[----:B------:R-:W-:-:S02]  /*92a0*/  FFMA.FTZ R12, R11, R12, -0.24046532809734344482 ;  /* 0xbe763c8b0b0c7423 */ /* 0x000fc4000001000c */
[----:B------:R-:W-:Y:S02]  /*92b0*/  FFMA.FTZ R7, R8, R7, -0.17900948226451873779 ;  /* 0xbe374e4308077423 */ /* 0x000fe40000010007 */
[----:B------:R-:W-:Y:S02]  /*92c0*/  @P1 FMUL R137, R137, 0.25 ;  /* 0x3e80000089891820 */ /* 0x000fe40000400000 */
[----:B------:R-:W-:Y:S02]  /*92d0*/  @P1 FMUL R161, R161, 0.25 ;  /* 0x3e800000a1a11820 */ /* 0x000fe40000400000 */
[----:B------:R-:W-:Y:S02]  /*92e0*/  @P1 FMUL R160, R160, 0.25 ;  /* 0x3e800000a0a01820 */ /* 0x000fe40000400000 */
[----:B------:R-:W-:Y:S02]  /*92f0*/  @P1 FMUL R145, R145, 0.25 ;  /* 0x3e80000091911820 */ /* 0x000fe40000400000 */
[----:B------:R-:W-:-:S02]  /*9300*/  @P1 FMUL R144, R144, 0.25 ;  /* 0x3e80000090901820 */ /* 0x000fc40000400000 */
[----:B------:R-:W-:Y:S01]  /*9310*/  @P1 FMUL R136, R136, 0.25 ;  /* 0x3e80000088881820 */ /* 0x000fe20000400000 */
[----:B------:R-:W-:Y:S01]  /*9320*/  ISETP.GE.U32.AND P1, PT, R55, 0x7f800000, PT ;  /* 0x7f8000003700780c */ /* 0x000fe20003f26070 */
[----:B------:R-:W-:Y:S02]  /*9330*/  FFMA.FTZ R6, R5, R6, -0.36067417263984680176 ;  /* 0xbeb8aa4905067423 */ /* 0x000fe40000010006 */
[----:B------:R-:W-:Y:S02]  /*9340*/  FFMA.FTZ R13, R14, R13, -0.24046532809734344482 ;  /* 0xbe763c8b0e0d7423 */ /* 0x000fe4000001000d */
[----:B------:R-:W-:Y:S02]  /*9350*/  FFMA.FTZ R12, R11, R12, 0.28857114911079406738 ;  /* 0x3e93bf990b0c7423 */ /* 0x000fe4000001000c */
[----:B------:R-:W-:Y:S02]  /*9360*/  FFMA.FTZ R7, R8, R7, 0.20512372255325317383 ;  /* 0x3e520bf408077423 */ /* 0x000fe40000010007 */
[----:B------:R-:W-:-:S02]  /*9370*/  @!P2 FMUL R137, R137, 16777216 ;  /* 0x4b8000008989a820 */ /* 0x000fc40000400000 */
[----:B------:R-:W-:Y:S02]  /*9380*/  @!P2 FMUL R161, R161, 16777216 ;  /* 0x4b800000a1a1a820 */ /* 0x000fe40000400000 */
[----:B------:R-:W-:Y:S02]  /*9390*/  @!P2 FMUL R160, R160, 16777216 ;  /* 0x4b800000a0a0a820 */ /* 0x000fe40000400000 */
[----:B------:R-:W-:Y:S02]  /*93a0*/  @!P2 FMUL R145, R145, 16777216 ;  /* 0x4b8000009191a820 */ /* 0x000fe40000400000 */
[----:B------:R-:W-:Y:S02]  /*93b0*/  @!P2 FMUL R144, R144, 16777216 ;  /* 0x4b8000009090a820 */ /* 0x000fe40000400000 */
[----:B------:R-:W-:Y:S01]  /*93c0*/  @!P2 FMUL R136, R136, 16777216 ;  /* 0x4b8000008888a820 */ /* 0x000fe20000400000 */
[----:B------:R-:W-:Y:S01]  /*93d0*/  FSETP.NEU.AND P2, PT, R55, RZ, PT ;  /* 0x000000ff3700720b */ /* 0x000fe20003f4d000 */
[----:B------:R-:W-:-:S02]  /*93e0*/  FFMA.FTZ R6, R5, R6, 0.48089820146560668945 ;  /* 0x3ef6384a05067423 */ /* 0x000fc40000010006 */
[----:B------:R-:W-:Y:S02]  /*93f0*/  FFMA.FTZ R13, R14, R13, 0.28857114911079406738 ;  /* 0x3e93bf990e0d7423 */ /* 0x000fe4000001000d */
[----:B------:R-:W-:Y:S02]  /*9400*/  FFMA.FTZ R12, R11, R12, -0.36067417263984680176 ;  /* 0xbeb8aa490b0c7423 */ /* 0x000fe4000001000c */
[----:B------:R-:W-:Y:S02]  /*9410*/  FFMA.FTZ R7, R8, R7, -0.24046532809734344482 ;  /* 0xbe763c8b08077423 */ /* 0x000fe40000010007 */
[C---:B------:R-:W-:Y:S02]  /*9420*/  FMUL R43, R29.reuse, R145 ;  /* 0x000000911d2b7220 */ /* 0x040fe40000400000 */
[C---:B------:R-:W-:Y:S02]  /*9430*/  FMUL R44, R29.reuse, R144 ;  /* 0x000000901d2c7220 */ /* 0x040fe40000400000 */
[----:B------:R-:W-:-:S02]  /*9440*/  FMUL R39, R29, R161 ;  /* 0x000000a11d277220 */ /* 0x000fc40000400000 */
[----:B------:R-:W-:Y:S01]  /*9450*/  FMUL R40, R29, R160 ;  /* 0x000000a01d287220 */ /* 0x000fe20000400000 */
[----:B------:R-:W-:Y:S01]  /*9460*/  F2FP.BF16.PACK_AB R44, R43, R44 ;  /* 0x0000002c2b2c723e */ /* 0x000fe200000010ff */
[C---:B------:R-:W-:Y:S02]  /*9470*/  FMUL R36, R29.reuse, R137 ;  /* 0x000000891d247220 */ /* 0x040fe40000400000 */
[----:B------:R-:W-:Y:S01]  /*9480*/  FMUL R29, R29, R136 ;  /* 0x000000881d1d7220 */ /* 0x000fe20000400000 */
[----:B------:R-:W-:Y:S01]  /*9490*/  F2FP.BF16.PACK_AB R45, R39, R40 ;  /* 0x00000028272d723e */ /* 0x000fe200000010ff */
[----:B------:R-:W-:Y:S02]  /*94a0*/  FFMA.FTZ R6, R5, R6, -0.72134751081466674805 ;  /* 0xbf38aa3b05067423 */ /* 0x000fe40000010006 */
[----:B------:R-:W-:Y:S01]  /*94b0*/  FFMA.FTZ R13, R14, R13, -0.36067417263984680176 ;  /* 0xbeb8aa490e0d7423 */ /* 0x000fe2000001000d */
[----:B------:R-:W-:Y:S01]  /*94c0*/  F2FP.BF16.PACK_AB R46, R36, R29 ;  /* 0x0000001d242e723e */ /* 0x000fe200000010ff */
[----:B------:R-:W-:Y:S01]  /*94d0*/  FFMA.FTZ R12, R11, R12, 0.48089820146560668945 ;  /* 0x3ef6384a0b0c7423 */ /* 0x000fe2000001000c */
[----:B------:R-:W-:Y:S01]  /*94e0*/  F2FP.BF16.PACK_AB R29, R21, R24 ;  /* 0x00000018151d723e */ /* 0x000fe200000010ff */
[----:B------:R-:W-:-:S02]  /*94f0*/  FFMA.FTZ R7, R8, R7, 0.28857114911079406738 ;  /* 0x3e93bf9908077423 */ /* 0x000fc40000010007 */
[----:B------:R-:W-:Y:S01]  /*9500*/  FMUL R6, R5, R6 ;  /* 0x0000000605067220 */ /* 0x000fe20000400000 */
[----:B------:R-:W-:Y:S01]  /*9510*/  STS.128 [R52], R44 ;  /* 0x0000002c34007388 */ /* 0x000fe20000000c00 */
[----:B------:R-:W-:Y:S02]  /*9520*/  FFMA.FTZ R13, R14, R13, 0.48089820146560668945 ;  /* 0x3ef6384a0e0d7423 */ /* 0x000fe4000001000d */
[----:B------:R-:W-:Y:S01]  /*9530*/  FFMA.FTZ R12, R11, R12, -0.72134751081466674805 ;  /* 0xbf38aa3b0b0c7423 */ /* 0x000fe2000001000c */
[----:B------:R0:W-:Y:S01]  /*9540*/  STS.128 [R52+0x880], R28 ;  /* 0x0008801c34007388 */ /* 0x0001e20000000c00 */
[----:B------:R-:W-:Y:S02]  /*9550*/  FFMA.FTZ R7, R8, R7, -0.36067417263984680176 ;  /* 0xbeb8aa4908077423 */ /* 0x000fe40000010007 */
[----:B------:R-:W-:Y:S02]  /*9560*/  FMUL R6, R5, R6 ;  /* 0x0000000605067220 */ /* 0x000fe40000400000 */
[----:B------:R-:W-:-:S02]  /*9570*/  FFMA.FTZ R13, R14, R13, -0.72134751081466674805 ;  /* 0xbf38aa3b0e0d7423 */ /* 0x000fc4000001000d */
[----:B------:R-:W-:Y:S02]  /*9580*/  FMUL R12, R11, R12 ;  /* 0x0000000c0b0c7220 */ /* 0x000fe40000400000 */
[----:B------:R-:W-:Y:S02]  /*9590*/  FFMA.FTZ R7, R8, R7, 0.48089820146560668945 ;  /* 0x3ef6384a08077423 */ /* 0x000fe40000010007 */
[----:B------:R-:W-:Y:S01]  /*95a0*/  FFMA.FTZ R5, R5, 1.4426950216293334961, R6 ;  /* 0x3fb8aa3b05057823 */ /* 0x000fe20000010006 */
[----:B------:R-:W-:Y:S01]  /*95b0*/  @P1 MOV R6, 0x7f800000 ;  /* 0x7f80000000061802 */ /* 0x000fe20000000f00 */
[----:B------:R-:W-:Y:S02]  /*95c0*/  FMUL R13, R14, R13 ;  /* 0x0000000d0e0d7220 */ /* 0x000fe40000400000 */
[----:B------:R-:W-:Y:S02]  /*95d0*/  FMUL R12, R11, R12 ;  /* 0x0000000c0b0c7220 */ /* 0x000fe40000400000 */
[----:B------:R-:W-:-:S02]  /*95e0*/  FFMA.FTZ R7, R8, R7, -0.72134751081466674805 ;  /* 0xbf38aa3b08077423 */ /* 0x000fc40000010007 */
[----:B------:R-:W-:Y:S02]  /*95f0*/  FADD R82, R4, R5 ;  /* 0x0000000504527221 */ /* 0x000fe40000000000 */
[----:B------:R-:W-:Y:S02]  /*9600*/  FMUL R13, R14, R13 ;  /* 0x0000000d0e0d7220 */ /* 0x000fe40000400000 */
[----:B------:R-:W-:Y:S01]  /*9610*/  FFMA.FTZ R11, R11, 1.4426950216293334961, R12 ;  /* 0x3fb8aa3b0b0b7823 */ /* 0x000fe2000001000c */
[----:B------:R-:W-:Y:S01]  /*9620*/  LOP3.LUT R12, R16, 0x40, RZ, 0x3c, !PT ;  /* 0x00000040100c7812 */ /* 0x000fe200078e3cff */
[----:B------:R-:W-:Y:S02]  /*9630*/  @P0 IMAD.MOV.U32 R4, RZ, RZ, 0x7f800000 ;  /* 0x7f800000ff040424 */ /* 0x000fe400078e00ff */
[----:B------:R-:W-:Y:S02]  /*9640*/  FMUL R7, R8, R7 ;  /* 0x0000000708077220 */ /* 0x000fe40000400000 */
[----:B------:R-:W-:-:S02]  /*9650*/  @P5 IMAD.MOV.U32 R5, RZ, RZ, 0x7f800000 ;  /* 0x7f800000ff055424 */ /* 0x000fc400078e00ff */
[----:B------:R-:W-:Y:S02]  /*9660*/  FFMA.FTZ R14, R14, 1.4426950216293334961, R13 ;  /* 0x3fb8aa3b0e0e7823 */ /* 0x000fe4000001000d */
[----:B------:R-:W-:Y:S02]  /*9670*/  FADD R84, R10, R11 ;  /* 0x0000000b0a547221 */ /* 0x000fe40000000000 */
[----:B------:R-:W-:Y:S01]  /*9680*/  @P0 FFMA.FTZ R82, R53, R4, +INF ;  /* 0x7f80000035520423 */ /* 0x000fe20000010004 */
[----:B------:R-:W-:Y:S01]  /*9690*/  FSETP.NEU.AND P0, PT, R57, RZ, PT ;  /* 0x000000ff3900720b */ /* 0x000fe20003f0d000 */
[----:B------:R-:W-:Y:S02]  /*96a0*/  FMUL R7, R8, R7 ;  /* 0x0000000708077220 */ /* 0x000fe40000400000 */
[----:B------:R-:W-:Y:S01]  /*96b0*/  @P4 IMAD.MOV.U32 R4, RZ, RZ, 0x7f800000 ;  /* 0x7f800000ff044424 */ /* 0x000fe200078e00ff */
[----:B------:R-:W-:Y:S01]  /*96c0*/  FSEL R82, R82, -INF , P3 ;  /* 0xff80000052527808 */ /* 0x000fe20001800000 */
[----:B------:R-:W-:Y:S01]  /*96d0*/  @P5 FFMA.FTZ R84, R54, R5, +INF ;  /* 0x7f80000036545423 */ /* 0x000fe20000010005 */
[C---:B------:R-:W-:Y:S01]  /*96e0*/  SHF.L.U32 R5, R87.reuse, 0x1, RZ ;  /* 0x0000000157057819 */ /* 0x040fe200000006ff */
[C---:B------:R-:W-:Y:S01]  /*96f0*/  IMAD R39, R87.reuse, 0xa, RZ ;  /* 0x0000000a57277824 */ /* 0x040fe200078e02ff */
[C---:B------:R-:W-:Y:S01]  /*9700*/  LEA R22, P5, R87.reuse, R2, 0x2 ;  /* 0x0000000257167211 */ /* 0x040fe200078a10ff */
[----:B------:R-:W-:-:S02]  /*9710*/  IMAD R13, R87, 0x6, RZ ;  /* 0x00000006570d7824 */ /* 0x000fc400078e02ff */
[----:B------:R-:W-:Y:S01]  /*9720*/  FADD R85, R15, R14 ;  /* 0x0000000e0f557221 */ /* 0x000fe20000000000 */
[-C--:B------:R-:W-:Y:S01]  /*9730*/  LEA.HI.X.SX32 R23, R5, R3.reuse, 0x1, P5 ;  /* 0x0000000305177211 */ /* 0x080fe200028f0eff */
[----:B------:R-:W-:Y:S01]  /*9740*/  FFMA.FTZ R8, R8, 1.4426950216293334961, R7 ;  /* 0x3fb8aa3b08087823 */ /* 0x000fe20000010007 */
[----:B0-----:R-:W-:Y:S01]  /*9750*/  IADD3 R28, P5, R39, R2, RZ ;  /* 0x00000002271c7210 */ /* 0x001fe20007fbe0ff */
[----:B------:R-:W-:Y:S01]  /*9760*/  @P4 FFMA.FTZ R85, R57, R4, +INF ;  /* 0x7f80000039554423 */ /* 0x000fe20000010004 */
[-C--:B------:R-:W-:Y:S01]  /*9770*/  IADD3 R20, P4, R5, R2.reuse, RZ ;  /* 0x0000000205147210 */ /* 0x080fe20007f9e0ff */
[----:B------:R-:W-:Y:S01]  /*9780*/  IMAD R11, R87, 0x5, RZ ;  /* 0x00000005570b7824 */ /* 0x000fe200078e02ff */
[-C--:B------:R-:W-:Y:S01]  /*9790*/  IADD3 R24, P6, R13, R2.reuse, RZ ;  /* 0x000000020d187210 */ /* 0x080fe20007fde0ff */
[C---:B------:R-:W-:Y:S01]  /*97a0*/  IMAD R7, R87.reuse, 0x3, RZ ;  /* 0x0000000357077824 */ /* 0x040fe200078e02ff */
[CC--:B------:R-:W-:Y:S01]  /*97b0*/  LEA.HI.X.SX32 R21, R87.reuse, R3.reuse, 0x1, P4 ;  /* 0x0000000357157211 */ /* 0x0c0fe200020f0eff */
[C---:B------:R-:W-:Y:S01]  /*97c0*/  IMAD R43, R87.reuse, 0xc, RZ ;  /* 0x0000000c572b7824 */ /* 0x040fe200078e02ff */
[-C--:B------:R-:W-:Y:S01]  /*97d0*/  LEA R26, P4, R87, R2.reuse, 0x3 ;  /* 0x00000002571a7211 */ /* 0x080fe200078818ff */
[----:B------:R-:W-:Y:S01]  /*97e0*/  FADD R83, R9, R8 ;  /* 0x0000000809537221 */ /* 0x000fe20000000000 */
[-C--:B------:R-:W-:Y:S01]  /*97f0*/  LEA.HI.X.SX32 R29, R11, R3.reuse, 0x1, P5 ;  /* 0x000000030b1d7211 */ /* 0x080fe200028f0eff */
[----:B------:R-:W-:Y:S01]  /*9800*/  IMAD.SHL.U32 R9, R87, 0x4, RZ ;  /* 0x0000000457097824 */ /* 0x000fe200078e00ff */
[-C--:B------:R-:W-:Y:S01]  /*9810*/  LEA.HI.X.SX32 R25, R7, R3.reuse, 0x1, P6 ;  /* 0x0000000307197211 */ /* 0x080fe200030f0eff */
[C---:B------:R-:W-:Y:S01]  /*9820*/  IMAD R47, R87.reuse, 0xe, RZ ;  /* 0x0000000e572f7824 */ /* 0x040fe200078e02ff */
[CC--:B------:R-:W-:Y:S01]  /*9830*/  LEA R34, P5, R87.reuse, R2.reuse, 0x4 ;  /* 0x0000000257227211 */ /* 0x0c0fe200078a20ff */
[----:B------:R-:W-:Y:S01]  /*9840*/  IMAD.SHL.U32 R17, R87, 0x8, RZ ;  /* 0x0000000857117824 */ /* 0x000fe200078e00ff */
[----:B------:R-:W-:Y:S01]  /*9850*/  IADD3 R30, P6, R43, R2, RZ ;  /* 0x000000022b1e7210 */ /* 0x000fe20007fde0ff */
[----:B------:R-:W-:Y:S01]  /*9860*/  @P1 FFMA.FTZ R83, R55, R6, +INF ;  /* 0x7f80000037531423 */ /* 0x000fe20000010006 */
[----:B------:R-:W-:Y:S01]  /*9870*/  BAR.SYNC.DEFER_BLOCKING 0x0 ;  /* 0x0000000000007b1d */ /* 0x000fe20000010000 */
[C---:B------:R-:W-:Y:S01]  /*9880*/  IMAD R55, R87.reuse, 0x12, RZ ;  /* 0x0000001257377824 */ /* 0x040fe200078e02ff */
[C---:B------:R-:W-:Y:S01]  /*9890*/  LOP3.LUT R8, R16.reuse, 0x20, RZ, 0x3c, !PT ;  /* 0x0000002010087812 */ /* 0x040fe200078e3cff */
        /* <DEDUP_REMOVED lines=8> */
[C---:B------:R-:W-:Y:S01]  /*9920*/  IMAD R49, R87.reuse, 0xf, RZ ;  /* 0x0000000f57317824 */ /* 0x040fe200078e02ff */
[----:B------:R-:W-:Y:S01]  /*9930*/  LOP3.LUT R17, R16, 0x60, RZ, 0x3c, !PT ;  /* 0x0000006010117812 */ /* 0x000fe200078e3cff */
[----:B------:R-:W-:Y:S01]  /*9940*/  IMAD.SHL.U32 R51, R87, 0x10, RZ ;  /* 0x0000001057337824 */ /* 0x000fe200078e00ff */
        /* <DEDUP_REMOVED lines=8> */
[-C--:B------:R-:W-:Y:S01]  /*99d0*/  LEA.HI.X.SX32 R41, R41, R3.reuse, 0x1, P5 ;  /* 0x0000000329297211 */ /* 0x080fe200028f0eff */
[----:B------:R-:W-:Y:S01]  /*99e0*/  IMAD R115, R87, 0x36, RZ ;  /* 0x0000003657737824 */ /* 0x000fe200078e02ff */
[----:B------:R-:W0:Y:S01]  /*99f0*/  LDS.128 R4, [R16] ;  /* 0x0000000010047984 */ /* 0x000e220000000c00 */
[-C--:B------:R-:W-:Y:S01]  /*9a00*/  IADD3 R38, P4, R59, R2.reuse, RZ ;  /* 0x000000023b267210 */ /* 0x080fe20007f9e0ff */
[----:B------:R-:W-:Y:S01]  /*9a10*/  IMAD R117, R87, 0x38, RZ ;  /* 0x0000003857757824 */ /* 0x000fe200078e02ff */
[-C--:B------:R-:W-:Y:S01]  /*9a20*/  IADD3 R42, P6, R67, R2.reuse, RZ ;  /* 0x00000002432a7210 */ /* 0x080fe20007fde0ff */
[----:B------:R-:W1:Y:S01]  /*9a30*/  LDS.128 R8, [R8] ;  /* 0x0000000008087984 */ /* 0x000e620000000c00 */
[-C--:B------:R-:W-:Y:S01]  /*9a40*/  IADD3 R44, P5, R71, R2.reuse, RZ ;  /* 0x00000002472c7210 */ /* 0x080fe20007fbe0ff */
[----:B------:R-:W-:Y:S01]  /*9a50*/  IMAD R73, R87, 0x1b, RZ ;  /* 0x0000001b57497824 */ /* 0x000fe200078e02ff */
[-C--:B------:R-:W-:Y:S01]  /*9a60*/  LEA.HI.X.SX32 R39, R39, R3.reuse, 0x1, P4 ;  /* 0x0000000327277211 */ /* 0x080fe200020f0eff */
[----:B------:R-:W2:Y:S01]  /*9a70*/  LDS.128 R12, [R12] ;  /* 0x000000000c0c7984 */ /* 0x000ea20000000c00 */
[-C--:B------:R-:W-:Y:S01]  /*9a80*/  LEA.HI.X.SX32 R43, R43, R3.reuse, 0x1, P6 ;  /* 0x000000032b2b7211 */ /* 0x080fe200030f0eff */
[----:B------:R-:W-:Y:S01]  /*9a90*/  IMAD R119, R87, 0x3a, RZ ;  /* 0x0000003a57777824 */ /* 0x000fe200078e02ff */
[-C--:B------:R-:W-:Y:S01]  /*9aa0*/  LEA.HI.X.SX32 R45, R45, R3.reuse, 0x1, P5 ;  /* 0x000000032d2d7211 */ /* 0x080fe200028f0eff */
[----:B------:R-:W3:Y:S01]  /*9ab0*/  LDS.128 R16, [R17] ;  /* 0x0000000011107984 */ /* 0x000ee20000000c00 */
[CC--:B------:R-:W-:Y:S01]  /*9ac0*/  LEA R50, P4, R87.reuse, R2.reuse, 0x5 ;  /* 0x0000000257327211 */ /* 0x0c0fe200078828ff */
[----:B------:R-:W-:Y:S01]  /*9ad0*/  IMAD R121, R87, 0x3c, RZ ;  /* 0x0000003c57797824 */ /* 0x000fe200078e02ff */
[-C--:B------:R-:W-:Y:S01]  /*9ae0*/  IADD3 R46, P6, R75, R2.reuse, RZ ;  /* 0x000000024b2e7210 */ /* 0x080fe20007fde0ff */
[----:B------:R-:W-:Y:S01]  /*9af0*/  IMAD R123, R87, 0x3e, RZ ;  /* 0x0000003e577b7824 */ /* 0x000fe200078e02ff */
[----:B------:R-:W-:Y:S01]  /*9b00*/  IADD3 R48, P5, R79, R2, RZ ;  /* 0x000000024f307210 */ /* 0x000fe20007fbe0ff */
[C---:B------:R-:W-:Y:S01]  /*9b10*/  IMAD R77, R87.reuse, 0x1d, RZ ;  /* 0x0000001d574d7824 */ /* 0x040fe200078e02ff */
[----:B------:R-:W-:Y:S01]  /*9b20*/  FSETP.NEU.AND P1, PT, R54, RZ, PT ;  /* 0x000000ff3600720b */ /* 0x000fe20003f2d000 */
[----:B------:R-:W-:Y:S01]  /*9b30*/  IMAD R81, R87, 0x1f, RZ ;  /* 0x0000001f57517824 */ /* 0x000fe200078e02ff */
[-C--:B------:R-:W-:Y:S01]  /*9b40*/  LEA.HI.X.SX32 R47, R47, R3.reuse, 0x1, P6 ;  /* 0x000000032f2f7211 */ /* 0x080fe200030f0eff */
[----:B------:R-:W-:Y:S01]  /*9b50*/  FFMA R82, R82, 0.69314718246459960938, R89 ;  /* 0x3f31721852527823 */ /* 0x000fe20000000059 */
[----:B------:R-:W-:-:S02]  /*9b60*/  LEA.HI.X.SX32 R49, R49, R3, 0x1, P5 ;  /* 0x0000000331317211 */ /* 0x000fc400028f0eff */
[-C--:B------:R-:W-:Y:S02]  /*9b70*/  LEA.HI.X.SX32 R51, R51, R3.reuse, 0x1, P4 ;  /* 0x0000000333337211 */ /* 0x080fe400020f0eff */
[-C--:B------:R-:W-:Y:S02]  /*9b80*/  IADD3 R52, P6, R91, R2.reuse, RZ ;  /* 0x000000025b347210 */ /* 0x080fe40007fde0ff */
[-C--:B------:R-:W-:Y:S02]  /*9b90*/  IADD3 R54, P5, R93, R2.reuse, RZ ;  /* 0x000000025d367210 */ /* 0x080fe40007fbe0ff */
[----:B------:R-:W-:Y:S02]  /*9ba0*/  IADD3 R56, P4, R95, R2, RZ ;  /* 0x000000025f387210 */ /* 0x000fe40007f9e0ff */
[-C--:B------:R-:W-:Y:S02]  /*9bb0*/  LEA.HI.X.SX32 R53, R53, R3.reuse, 0x1, P6 ;  /* 0x0000000335357211 */ /* 0x080fe400030f0eff */
[----:B------:R-:W-:-:S02]  /*9bc0*/  LEA.HI.X.SX32 R55, R55, R3, 0x1, P5 ;  /* 0x0000000337377211 */ /* 0x000fc400028f0eff */
[-C--:B------:R-:W-:Y:S02]  /*9bd0*/  LEA.HI.X.SX32 R57, R57, R3.reuse, 0x1, P4 ;  /* 0x0000000339397211 */ /* 0x080fe400020f0eff */
[-C--:B------:R-:W-:Y:S01]  /*9be0*/  IADD3 R58, P6, R97, R2.reuse, RZ ;  /* 0x00000002613a7210 */ /* 0x080fe20007fde0ff */
[----:B0-----:R1:W-:Y:S01]  /*9bf0*/  STG.E.U16 [R2.64], R4 ;  /* 0x0000000402007986 */ /* 0x0013e2000c101506 */
[-C--:B------:R-:W-:Y:S02]  /*9c00*/  IADD3 R60, P5, R99, R2.reuse, RZ ;  /* 0x00000002633c7210 */ /* 0x080fe40007fbe0ff */
[----:B------:R-:W-:Y:S02]  /*9c10*/  IADD3 R62, P4, R101, R2, RZ ;  /* 0x00000002653e7210 */ /* 0x000fe40007f9e0ff */
[-C--:B------:R-:W-:Y:S02]  /*9c20*/  LEA.HI.X.SX32 R59, R59, R3.reuse, 0x1, P6 ;  /* 0x000000033b3b7211 */ /* 0x080fe400030f0eff */
        /* <DEDUP_REMOVED lines=17> */
[----:B------:R-:W-:Y:S02]  /*9d40*/  PRMT R86, R4, 0x7632, R86 ;  /* 0x0000763204567816 */ /* 0x000fe40000000056 */
[----:B------:R-:W-:-:S02]  /*9d50*/  LEA.HI.X.SX32 R77, R77, R3, 0x1, P6 ;  /* 0x000000034d4d7211 */ /* 0x000fc400030f0eff */
[-C--:B------:R-:W-:Y:S01]  /*9d60*/  LEA.HI.X.SX32 R79, R79, R3.reuse, 0x1, P5 ;  /* 0x000000034f4f7211 */ /* 0x080fe200028f0eff */
[----:B------:R2:W-:Y:S01]  /*9d70*/  STG.E.U16 [R20.64], R86 ;  /* 0x0000005614007986 */ /* 0x0005e2000c101506 */
[----:B------:R-:W-:Y:S02]  /*9d80*/  LEA.HI.X.SX32 R81, R81, R3, 0x1, P4 ;  /* 0x0000000351517211 */ /* 0x000fe400020f0eff */
[----:B-1----:R-:W-:Y:S01]  /*9d90*/  PRMT R3, R8, 0x7632, R3 ;  /* 0x0000763208037816 */ /* 0x002fe20000000003 */
[----:B------:R3:W-:Y:S01]  /*9da0*/  STG.E.U16 [R22.64], R8 ;  /* 0x0000000816007986 */ /* 0x0007e2000c101506 */
[----:B------:R-:W-:Y:S02]  /*9db0*/  FSEL R2, R83, -INF , P2 ;  /* 0xff80000053027808 */ /* 0x000fe40001000000 */
[----:B------:R-:W-:Y:S01]  /*9dc0*/  FSEL R4, R85, -INF , P0 ;  /* 0xff80000055047808 */ /* 0x000fe20000000000 */
[----:B------:R0:W-:Y:S02]  /*9dd0*/  STG.E.U16 [R24.64], R3 ;  /* 0x0000000318007986 */ /* 0x0001e4000c101506 */
[----:B------:R-:W-:Y:S01]  /*9de0*/  FFMA R83, R2, 0.69314718246459960938, R109 ;  /* 0x3f31721802537823 */ /* 0x000fe2000000006d */
[----:B--2---:R-:W-:Y:S01]  /*9df0*/  PRMT R21, R12, 0x7632, R21 ;  /* 0x000076320c157816 */ /* 0x004fe20000000015 */
[----:B------:R1:W-:Y:S01]  /*9e00*/  STG.E.U16 [R26.64], R12 ;  /* 0x0000000c1a007986 */ /* 0x0003e2000c101506 */
[----:B------:R-:W-:Y:S01]  /*9e10*/  PRMT R20, R9, 0x7632, R20 ;  /* 0x0000763209147816 */ /* 0x000fe20000000014 */
[----:B------:R-:W-:Y:S01]  /*9e20*/  FFMA R111, R4, 0.69314718246459960938, R111 ;  /* 0x3f317218046f7823 */ /* 0x000fe2000000006f */
[----:B---3--:R-:W-:Y:S01]  /*9e30*/  PRMT R23, R16, 0x7632, R23 ;  /* 0x0000763210177816 */ /* 0x008fe20000000017 */
[----:B------:R2:W-:Y:S01]  /*9e40*/  STG.E.U16 [R28.64], R21 ;  /* 0x000000151c007986 */ /* 0x0005e2000c101506 */
[----:B------:R-:W-:Y:S01]  /*9e50*/  PRMT R22, R13, 0x7632, R22 ;  /* 0x000076320d167816 */ /* 0x000fe20000000016 */
[----:B------:R-:W-:Y:S01]  /*9e60*/  IMAD R2, R90, c[0x0][0x1cc], RZ ;  /* 0x000073005a027a24 */ /* 0x000fe200078e02ff */
[----:B0-----:R-:W-:Y:S01]  /*9e70*/  PRMT R25, R5, 0x7632, R25 ;  /* 0x0000763205197816 */ /* 0x001fe20000000019 */
[----:B------:R0:W-:Y:S01]  /*9e80*/  STG.E.U16 [R30.64], R16 ;  /* 0x000000101e007986 */ /* 0x0001e2000c101506 */
[----:B------:R-:W-:Y:S01]  /*9e90*/  PRMT R24, R17, 0x7632, R24 ;  /* 0x0000763211187816 */ /* 0x000fe20000000018 */
[----:B------:R-:W-:Y:S01]  /*9ea0*/  IMAD.HI R4, R2, 0x4, RZ ;  /* 0x0000000402047827 */ /* 0x000fe200078e02ff */
[----:B------:R-:W-:Y:S01]  /*9eb0*/  FSEL R3, R84, -INF , P1 ;  /* 0xff80000054037808 */ /* 0x000fe20000800000 */
[----:B------:R3:W-:Y:S01]  /*9ec0*/  STG.E.U16 [R32.64], R23 ;  /* 0x0000001720007986 */ /* 0x0007e2000c101506 */
[----:B-1----:R-:W-:-:S03]  /*9ed0*/  PRMT R26, R6, 0x7632, R26 ;  /* 0x00007632061a7816 */ /* 0x002fc6000000001a */
[----:B------:R1:W-:Y:S01]  /*9ee0*/  STG.E.U16 [R34.64], R5 ;  /* 0x0000000522007986 */ /* 0x0003e2000c101506 */
[----:B--2---:R-:W-:Y:S01]  /*9ef0*/  PRMT R28, R10, 0x7632, R28 ;  /* 0x000076320a1c7816 */ /* 0x004fe2000000001c */
[----:B------:R-:W-:Y:S02]  /*9f00*/  FFMA R110, R3, 0.69314718246459960938, R110 ;  /* 0x3f317218036e7823 */ /* 0x000fe4000000006e */
[----:B------:R2:W-:Y:S01]  /*9f10*/  STG.E.U16 [R36.64], R25 ;  /* 0x0000001924007986 */ /* 0x0005e2000c101506 */
[----:B0-----:R-:W-:Y:S01]  /*9f20*/  PRMT R30, R14, 0x7632, R30 ;  /* 0x000076320e1e7816 */ /* 0x001fe2000000001e */
[----:B------:R-:W-:Y:S02]  /*9f30*/  IMAD.SHL.U32 R3, R2, 0x4, RZ ;  /* 0x0000000402037824 */ /* 0x000fe400078e00ff */
[----:B------:R0:W-:Y:S01]  /*9f40*/  STG.E.U16 [R38.64], R9 ;  /* 0x0000000926007986 */ /* 0x0001e2000c101506 */
[----:B---3--:R-:W-:-:S03]  /*9f50*/  PRMT R32, R18, 0x7632, R32 ;  /* 0x0000763212207816 */ /* 0x008fc60000000020 */
[----:B------:R3:W-:Y:S01]  /*9f60*/  STG.E.U16 [R40.64], R20 ;  /* 0x0000001428007986 */ /* 0x0007e2000c101506 */
[----:B-1----:R-:W-:Y:S01]  /*9f70*/  PRMT R34, R7, 0x7632, R34 ;  /* 0x0000763207227816 */ /* 0x002fe20000000022 */
[----:B------:R-:W-:Y:S02]  /*9f80*/  IMAD.HI R5, R88, 0x4, RZ ;  /* 0x0000000458057827 */ /* 0x000fe400078e02ff */
[----:B------:R-:W-:Y:S01]  /*9f90*/  STG.E.U16 [R42.64], R13 ;  /* 0x0000000d2a007986 */ /* 0x000fe2000c101506 */
[----:B--2---:R-:W-:-:S03]  /*9fa0*/  PRMT R36, R11, 0x7632, R36 ;  /* 0x000076320b247816 */ /* 0x004fc60000000024 */
[----:B------:R-:W-:Y:S01]  /*9fb0*/  STG.E.U16 [R44.64], R22 ;  /* 0x000000162c007986 */ /* 0x000fe2000c101506 */
[----:B0-----:R-:W-:-:S03]  /*9fc0*/  PRMT R38, R15, 0x7632, R38 ;  /* 0x000076320f267816 */ /* 0x001fc60000000026 */
[----:B------:R-:W-:Y:S01]  /*9fd0*/  STG.E.U16 [R46.64], R17 ;  /* 0x000000112e007986 */ /* 0x000fe2000c101506 */
[----:B---3--:R-:W-:-:S03]  /*9fe0*/  PRMT R40, R19, 0x7632, R40 ;  /* 0x0000763213287816 */ /* 0x008fc60000000028 */
[----:B------:R-:W-:Y:S04]  /*9ff0*/  STG.E.U16 [R48.64], R24 ;  /* 0x0000001830007986 */ /* 0x000fe8000c101506 */
[----:B------:R0:W-:Y:S04]  /*a000*/  STG.E.U16 [R50.64], R6 ;  /* 0x0000000632007986 */ /* 0x0001e8000c101506 */
[----:B------:R-:W-:Y:S04]  /*a010*/  STG.E.U16 [R52.64], R26 ;  /* 0x0000001a34007986 */ /* 0x000fe8000c101506 */
[----:B------:R-:W-:Y:S04]  /*a020*/  STG.E.U16 [R54.64], R10 ;  /* 0x0000000a36007986 */ /* 0x000fe8000c101506 */
[----:B------:R-:W-:Y:S01]  /*a030*/  STG.E.U16 [R56.64], R28 ;  /* 0x0000001c38007986 */ /* 0x000fe2000c101506 */
[----:B0-----:R-:W-:-:S03]  /*a040*/  IMAD.SHL.U32 R6, R88, 0x4, RZ ;  /* 0x0000000458067824 */ /* 0x001fc600078e00ff */
[----:B------:R-:W-:Y:S02]  /*a050*/  STG.E.U16 [R58.64], R14 ;  /* 0x0000000e3a007986 */ /* 0x000fe4000c101506 */
[----:B------:R-:W-:Y:S02]  /*a060*/  IADD3 R2, P0, P1, R6, c[0x0][0x180], R3 ;  /* 0x0000600006027a10 */ /* 0x000fe4000791e003 */
[----:B------:R-:W-:Y:S02]  /*a070*/  STG.E.U16 [R60.64], R30 ;  /* 0x0000001e3c007986 */ /* 0x000fe4000c101506 */
[----:B------:R-:W-:Y:S02]  /*a080*/  IADD3.X R3, R5, c[0x0][0x184], R4, P0, P1 ;  /* 0x0000610005037a10 */ /* 0x000fe400007e2404 */
[----:B------:R-:W-:Y:S04]  /*a090*/  STG.E.U16 [R62.64], R18 ;  /* 0x000000123e007986 */ /* 0x000fe8000c101506 */
[----:B------:R-:W-:Y:S04]  /*a0a0*/  STG.E.U16 [R64.64], R32 ;  /* 0x0000002040007986 */ /* 0x000fe8000c101506 */
[----:B------:R0:W-:Y:S04]  /*a0b0*/  STG.E.U16 [R66.64], R7 ;  /* 0x0000000742007986 */ /* 0x0001e8000c101506 */
[----:B------:R-:W-:Y:S04]  /*a0c0*/  STG.E.U16 [R68.64], R34 ;  /* 0x0000002244007986 */ /* 0x000fe8000c101506 */
[----:B------:R-:W-:Y:S04]  /*a0d0*/  STG.E.U16 [R70.64], R11 ;  /* 0x0000000b46007986 */ /* 0x000fe8000c101506 */
[----:B------:R-:W-:Y:S01]  /*a0e0*/  STG.E.U16 [R72.64], R36 ;  /* 0x0000002448007986 */ /* 0x000fe2000c101506 */
[----:B0-----:R-:W-:-:S03]  /*a0f0*/  LOP3.LUT R7, R92, 0x1f8, RZ, 0xc0, !PT ;  /* 0x000001f85c077812 */ /* 0x001fc600078ec0ff */
[----:B------:R-:W-:Y:S04]  /*a100*/  STG.E.U16 [R74.64], R15 ;  /* 0x0000000f4a007986 */ /* 0x000fe8000c101506 */
[----:B------:R-:W-:Y:S04]  /*a110*/  STG.E.U16 [R76.64], R38 ;  /* 0x000000264c007986 */ /* 0x000fe8000c101506 */
[----:B------:R-:W-:Y:S04]  /*a120*/  STG.E.U16 [R78.64], R19 ;  /* 0x000000134e007986 */ /* 0x000fe8000c101506 */
[----:B------:R-:W-:Y:S04]  /*a130*/  STG.E.U16 [R80.64], R40 ;  /* 0x0000002850007986 */ /* 0x000fe8000c101506 */
[----:B------:R-:W-:Y:S06]  /*a140*/  BAR.SYNC.DEFER_BLOCKING 0x0 ;  /* 0x0000000000007b1d */ /* 0x000fec0000010000 */
[----:B------:R-:W-:Y:S04]  /*a150*/  STS.64 [R7], R82 ;  /* 0x0000005207007388 */ /* 0x000fe80000000a00 */
[----:B------:R-:W-:Y:S04]  /*a160*/  STS.64 [R7+0x200], R110 ;  /* 0x0002006e07007388 */ /* 0x000fe80000000a00 */
[----:B------:R-:W-:Y:S06]  /*a170*/  BAR.SYNC.DEFER_BLOCKING 0x0 ;  /* 0x0000000000007b1d */ /* 0x000fec0000010000 */
[----:B------:R-:W0:Y:S04]  /*a180*/  LDS R9, [R0] ;  /* 0x0000000000097984 */ /* 0x000e280000000800 */
[----:B0-----:R-:W-:Y:S01]  /*a190*/  STG.E [R2.64], R9 ;  /* 0x0000000902007986 */ /* 0x001fe2000c101906 */
[----:B------:R-:W-:Y:S05]  /*a1a0*/  EXIT ;  /* 0x000000000000794d */ /* 0x000fea0003800000 */
.L_x_2:
[----:B------:R-:W-:-:S00]  /*a1b0*/  BRA `(.L_x_2) ;  /* 0xfffffff000007947 */ /* 0x000fc0000383ffff */
[----:B------:R-:W-:-:S00]  /*a1c0*/  NOP ;  /* 0x0000000000007918 */ /* 0x000fc00000000000 */
        /* <DEDUP_REMOVED lines=11> */
.L_x_3:


//--------------------- .nv.global.init           --------------------------
	.section	.nv.global.init,"aw",@progbits
.nv.global.init:
	.type		_$_str,@object
	.size		_$_str,(.L_0 - _$_str)
_$_str:
        /*0000*/ 	.byte	0x5f, 0x5f, 0x43, 0x55, 0x44, 0x41, 0x5f, 0x46, 0x54, 0x5a, 0x00
.L_0:


//--------------------- .nv.shared.attn_fwd       --------------------------
	.section	.nv.shared.attn_fwd,"aw",@nobits
	.sectionflags	@""
	.align	16
